// auto-generated by cutlass_sweep.fmha — config: {"arch": "sm_90", "direction": "fwd", "dtype": "fp16", "head_dim": 48, "mask": "causal", "schedule": "pingpong", "tile_kv": 64, "tile_q": 128}
#include "cutlass/cutlass.h"
#include "cute/tensor.hpp"
#include "cutlass/device_kernel.h"
#include "cutlass/kernel_hardware_info.h"
#include "88_hopper_fmha/collective/fmha_fusion.hpp"
#include "88_hopper_fmha/kernel/fmha_kernel_builder.hpp"

using namespace cute;
using Element = cutlass::half_t;
using TileShape = Shape<_128, _64, _48>;
using StrideQ = cute::tuple<int, _1, cute::tuple<int, int>>;
using StrideK = cute::tuple<int, _1, cute::tuple<int, int>>;
using StrideV = cute::tuple<int, cute::_1, cute::tuple<int, int>>;

using Kernel = typename cutlass::fmha::kernel::FmhaBuilder<
    Element, float, float,
    TileShape, StrideQ, StrideK, StrideV,
    cutlass::fmha::collective::CausalFusion,
    cutlass::gemm::KernelTmaWarpSpecializedPingpong
  >::Kernel;

auto* _anchor = &cutlass::device_kernel<Kernel>;


// ===== COMPILED SASS (sm_90a) =====

	.target	sm_90a

	.elftype	@"ET_EXEC"


//--------------------- .note.nv.tkinfo           --------------------------
	.section	.note.nv.tkinfo,"",@"SHT_NOTE"
	.sectionflags	@"SHF_NOTE_NV_TKINFO"
	.tkinfo
        /*0018*/ 	.word	0x00000002
        /*0030*/ 	.string	""
        /*0030*/ 	.string	"ptxas"
        /*0030*/ 	.string	"Cuda compilation tools, release 13.0, V13.0.88"
        /*0030*/ 	.string	"Build cuda_13.0.r13.0/compiler.36424714_0"
        /*0030*/ 	.string	"-arch sm_90a -m 64 "



//--------------------- .note.nv.cuinfo           --------------------------
	.section	.note.nv.cuinfo,"",@"SHT_NOTE"
	.sectionflags	@"SHF_NOTE_NV_CUINFO"
        /*0018*/ 	.short	0x0002
        /*001a*/ 	.short	0x005a
        /*001c*/ 	.short	0x0082
	.zero		2


//--------------------- .nv.info                  --------------------------
	.section	.nv.info,"",@"SHT_CUDA_INFO"
	.align	4


	//----- nvinfo : EIATTR_REGCOUNT
	.align		4
        /*0000*/ 	.byte	0x04, 0x2f
        /*0002*/ 	.short	(.L_16 - .L_15)
	.align		4
.L_15:
        /*0004*/ 	.word	index@(_ZN7cutlass13device_kernelINS_4fmha6kernel28FmhaKernelTmaWarpSpecializedINS1_10collective30FmhaMainloopTmaWarpSpecializedINS_6half_tEffN4cute5tupleIJNS7_1CILi128EEENS9_ILi64EEENS9_ILi48EEEEEENS8_IJiNS9_ILi1EEENS8_IJiiEEEEEESG_SG_NS4_12CausalFusionEJNS2_6OptionILNS2_3TagE0ENS9_ILb1EEEEENSI_ILSJ_2ESK_EEEEENS4_15FmhaFwdEpilogueIS6_fNS8_IJSB_SC_SB_EEEEENS2_23PersistentTileSchedulerEJSL_SM_EEEEEvNT_6ParamsE)
        /*0008*/ 	.word	0x000000a8


	//----- nvinfo : EIATTR_FRAME_SIZE
	.align		4
.L_16:
        /*000c*/ 	.byte	0x04, 0x11
        /*000e*/ 	.short	(.L_18 - .L_17)
	.align		4
.L_17:
        /*0010*/ 	.word	index@($__internal_0_$__cuda_sm20_rcp_rn_f32_slowpath)
        /*0014*/ 	.word	0x00000000


	//----- nvinfo : EIATTR_FRAME_SIZE
	.align		4
.L_18:
        /*0018*/ 	.byte	0x04, 0x11
        /*001a*/ 	.short	(.L_20 - .L_19)
	.align		4
.L_19:
        /*001c*/ 	.word	index@(_ZN7cutlass13device_kernelINS_4fmha6kernel28FmhaKernelTmaWarpSpecializedINS1_10collective30FmhaMainloopTmaWarpSpecializedINS_6half_tEffN4cute5tupleIJNS7_1CILi128EEENS9_ILi64EEENS9_ILi48EEEEEENS8_IJiNS9_ILi1EEENS8_IJiiEEEEEESG_SG_NS4_12CausalFusionEJNS2_6OptionILNS2_3TagE0ENS9_ILb1EEEEENSI_ILSJ_2ESK_EEEEENS4_15FmhaFwdEpilogueIS6_fNS8_IJSB_SC_SB_EEEEENS2_23PersistentTileSchedulerEJSL_SM_EEEEEvNT_6ParamsE)
        /*0020*/ 	.word	0x00000000


	//----- nvinfo : EIATTR_MIN_STACK_SIZE
	.align		4
.L_20:
        /*0024*/ 	.byte	0x04, 0x12
        /*0026*/ 	.short	(.L_22 - .L_21)
	.align		4
.L_21:
        /*0028*/ 	.word	index@(_ZN7cutlass13device_kernelINS_4fmha6kernel28FmhaKernelTmaWarpSpecializedINS1_10collective30FmhaMainloopTmaWarpSpecializedINS_6half_tEffN4cute5tupleIJNS7_1CILi128EEENS9_ILi64EEENS9_ILi48EEEEEENS8_IJiNS9_ILi1EEENS8_IJiiEEEEEESG_SG_NS4_12CausalFusionEJNS2_6OptionILNS2_3TagE0ENS9_ILb1EEEEENSI_ILSJ_2ESK_EEEEENS4_15FmhaFwdEpilogueIS6_fNS8_IJSB_SC_SB_EEEEENS2_23PersistentTileSchedulerEJSL_SM_EEEEEvNT_6ParamsE)
        /*002c*/ 	.word	0x00000000
.L_22:


//--------------------- .nv.compat                --------------------------
	.section	.nv.compat,"",@"SHT_CUDA_COMPAT_INFO"
	.align	4
        /*0000*/ 	.byte	0x02, 0x09, 0x01, 0x00, 0x02, 0x02, 0x04, 0x00, 0x02, 0x05, 0x05, 0x00, 0x03, 0x07, 0x01, 0x01
        /*0010*/ 	.byte	0x02, 0x03, 0x01, 0x00, 0x02, 0x06, 0x01, 0x00, 0x04, 0x0b, 0x08, 0x00, 0x00, 0x00, 0x00, 0x00
        /*0020*/ 	.byte	0x00, 0x00, 0x00, 0x00


//--------------------- .nv.info._ZN7cutlass13device_kernelINS_4fmha6kernel28FmhaKernelTmaWarpSpecializedINS1_10collective30FmhaMainloopTmaWarpSpecializedINS_6half_tEffN4cute5tupleIJNS7_1CILi128EEENS9_ILi64EEENS9_ILi48EEEEEENS8_IJiNS9_ILi1EEENS8_IJiiEEEEEESG_SG_NS4_12CausalFusionEJNS2_6OptionILNS2_3TagE0ENS9_ILb1EEEEENSI_ILSJ_2ESK_EEEEENS4_15FmhaFwdEpilogueIS6_fNS8_IJSB_SC_SB_EEEEENS2_23PersistentTileSchedulerEJSL_SM_EEEEEvNT_6ParamsE --------------------------
	.section	.nv.info._ZN7cutlass13device_kernelINS_4fmha6kernel28FmhaKernelTmaWarpSpecializedINS1_10collective30FmhaMainloopTmaWarpSpecializedINS_6half_tEffN4cute5tupleIJNS7_1CILi128EEENS9_ILi64EEENS9_ILi48EEEEEENS8_IJiNS9_ILi1EEENS8_IJiiEEEEEESG_SG_NS4_12CausalFusionEJNS2_6OptionILNS2_3TagE0ENS9_ILb1EEEEENSI_ILSJ_2ESK_EEEEENS4_15FmhaFwdEpilogueIS6_fNS8_IJSB_SC_SB_EEEEENS2_23PersistentTileSchedulerEJSL_SM_EEEEEvNT_6ParamsE,"",@"SHT_CUDA_INFO"
	.sectionflags	@""
	.align	4


	//----- nvinfo : EIATTR_CUDA_API_VERSION
	.align		4
        /*0000*/ 	.byte	0x04, 0x37
        /*0002*/ 	.short	(.L_24 - .L_23)
.L_23:
        /*0004*/ 	.word	0x00000082


	//----- nvinfo : EIATTR_KPARAM_INFO
	.align		4
.L_24:
        /*0008*/ 	.byte	0x04, 0x17
        /*000a*/ 	.short	(.L_26 - .L_25)
.L_25:
        /*000c*/ 	.word	0x00000000
        /*0010*/ 	.short	0x0000
        /*0012*/ 	.short	0x0070
        /*0014*/ 	.byte	0x00, 0xf0, 0x01, 0x20


	//----- nvinfo : EIATTR_SPARSE_MMA_MASK
	.align		4
.L_26:
        /*0018*/ 	.byte	0x03, 0x50
        /*001a*/ 	.short	0x0000


	//----- nvinfo : EIATTR_MAXREG_COUNT
	.align		4
        /*001c*/ 	.byte	0x03, 0x1b
        /*001e*/ 	.short	0x00a8


	//----- nvinfo : EIATTR_NUM_BARRIERS
	.align		4
        /*0020*/ 	.byte	0x02, 0x4c
        /*0022*/ 	.byte	0x02
	.zero		1


	//----- nvinfo : EIATTR_EXTERNS
	.align		4
        /*0024*/ 	.byte	0x04, 0x0f
        /*0026*/ 	.short	(.L_28 - .L_27)


	//   ....[0]....
	.align		4
.L_27:
        /*0028*/ 	.word	index@(__assertfail)


	//----- nvinfo : EIATTR_MERCURY_ISA_VERSION
	.align		4
.L_28:
        /*002c*/ 	.byte	0x03, 0x5f
        /*002e*/ 	.short	0x0101


	//----- nvinfo : EIATTR_INT_WARP_WIDE_INSTR_OFFSETS
	.align		4
        /*0030*/ 	.byte	0x04, 0x31
        /*0032*/ 	.short	(.L_30 - .L_29)


	//   ....[0]....
.L_29:
        /*0034*/ 	.word	0x00000760


	//   ....[1]....
        /*0038*/ 	.word	0x00000770


	//   ....[2]....
        /*003c*/ 	.word	0x00000780


	//   ....[3]....
        /*0040*/ 	.word	0x00000790


	//   ....[4]....
        /*0044*/ 	.word	0x00000800


	//   ....[5]....
        /*0048*/ 	.word	0x000009c0


	//   ....[6]....
        /*004c*/ 	.word	0x00000a70


	//----- nvinfo : EIATTR_COOP_GROUP_MASK_REGIDS
	.align		4
.L_30:
        /*0050*/ 	.byte	0x04, 0x29
        /*0052*/ 	.short	(.L_32 - .L_31)


	//   ....[0]....
.L_31:
        /*0054*/ 	.word	0xffffffff


	//   ....[1]....
        /*0058*/ 	.word	0xffffffff


	//   ....[2]....
        /*005c*/ 	.word	0xffffffff


	//   ....[3]....
        /*0060*/ 	.word	0xffffffff


	//   ....[4]....
        /*0064*/ 	.word	0xffffffff


	//   ....[5]....
        /*0068*/ 	.word	0xffffffff


	//   ....[6]....
        /*006c*/ 	.word	0xffffffff


	//   ....[7]....
        /*0070*/ 	.word	0xffffffff


	//   ....[8]....
        /*0074*/ 	.word	0xffffffff


	//   ....[9]....
        /*0078*/ 	.word	0xffffffff


	//   ....[10]....
        /*007c*/ 	.word	0xffffffff


	//   ....[11]....
        /*0080*/ 	.word	0xffffffff


	//   ....[12]....
        /*0084*/ 	.word	0xffffffff


	//   ....[13]....
        /*0088*/ 	.word	0xffffffff


	//   ....[14]....
        /*008c*/ 	.word	0xffffffff


	//   ....[15]....
        /*0090*/ 	.word	0xffffffff


	//   ....[16]....
        /*0094*/ 	.word	0xffffffff


	//   ....[17]....
        /*0098*/ 	.word	0xffffffff


	//   ....[18]....
        /*009c*/ 	.word	0xffffffff


	//   ....[19]....
        /*00a0*/ 	.word	0xffffffff


	//   ....[20]....
        /*00a4*/ 	.word	0xffffffff


	//   ....[21]....
        /*00a8*/ 	.word	0xffffffff


	//----- nvinfo : EIATTR_COOP_GROUP_INSTR_OFFSETS
	.align		4
.L_32:
        /*00ac*/ 	.byte	0x04, 0x28
        /*00ae*/ 	.short	(.L_34 - .L_33)


	//   ....[0]....
.L_33:
        /*00b0*/ 	.word	0x00000070


	//   ....[1]....
        /*00b4*/ 	.word	0x000000a0


	//   ....[2]....
        /*00b8*/ 	.word	0x000001d0


	//   ....[3]....
        /*00bc*/ 	.word	0x000003e0


	//   ....[4]....
        /*00c0*/ 	.word	0x000005a0


	//   ....[5]....
        /*00c4*/ 	.word	0x00000700


	//   ....[6]....
        /*00c8*/ 	.word	0x00001b20


	//   ....[7]....
        /*00cc*/ 	.word	0x00001be0


	//   ....[8]....
        /*00d0*/ 	.word	0x00001c60


	//   ....[9]....
        /*00d4*/ 	.word	0x00001da0


	//   ....[10]....
        /*00d8*/ 	.word	0x000033c0


	//   ....[11]....
        /*00dc*/ 	.word	0x000033e0


	//   ....[12]....
        /*00e0*/ 	.word	0x00003660


	//   ....[13]....
        /*00e4*/ 	.word	0x00003760


	//   ....[14]....
        /*00e8*/ 	.word	0x000051a0


	//   ....[15]....
        /*00ec*/ 	.word	0x000052a0


	//   ....[16]....
        /*00f0*/ 	.word	0x00005700


	//   ....[17]....
        /*00f4*/ 	.word	0x00005800


	//   ....[18]....
        /*00f8*/ 	.word	0x00006cc0


	//   ....[19]....
        /*00fc*/ 	.word	0x00006d00


	//   ....[20]....
        /*0100*/ 	.word	0x00006d30


	//   ....[21]....
        /*0104*/ 	.word	0x00006d50


	//----- nvinfo : EIATTR_REG_RECONFIG
	.align		4
.L_34:
        /*0108*/ 	.byte	0x01, 0x54
	.zero		2


	//----- nvinfo : EIATTR_SYSCALL_OFFSETS
	.align		4
        /*010c*/ 	.byte	0x04, 0x46
        /*010e*/ 	.short	(.L_36 - .L_35)


	//   ....[0]....
.L_35:
        /*0110*/ 	.word	0x00007710


	//   ....[1]....
        /*0114*/ 	.word	0x00007870


	//----- nvinfo : EIATTR_MBARRIER_INSTR_OFFSETS
	.align		4
.L_36:
        /*0118*/ 	.byte	0x04, 0x39
        /*011a*/ 	.short	(.L_38 - .L_37)


	//   ....[0]....
.L_37:
        /*011c*/ 	.word	0x00000390
        /*0120*/ 	.word	0x000000ff
        /*0124*/ 	.word	0x0000ca50
        /*0128*/ 	.short	0x0100
        /*012a*/ 	.byte	0x08
	.zero		1


	//   ....[1]....
        /*012c*/ 	.word	0x000003a0
        /*0130*/ 	.word	0x000000ff
        /*0134*/ 	.word	0x0000ca60
        /*0138*/ 	.short	0x0100
        /*013a*/ 	.byte	0x08
	.zero		1


	//   ....[2]....
        /*013c*/ 	.word	0x000003b0
        /*0140*/ 	.word	0x000000ff
        /*0144*/ 	.word	0x0000ca58
        /*0148*/ 	.short	0x0100
        /*014a*/ 	.byte	0x08
	.zero		1


	//   ....[3]....
        /*014c*/ 	.word	0x000003c0
        /*0150*/ 	.word	0x000000ff
        /*0154*/ 	.word	0x0000ca68
        /*0158*/ 	.short	0x0100
        /*015a*/ 	.byte	0x08
	.zero		1


	//   ....[4]....
        /*015c*/ 	.word	0x000004f0
        /*0160*/ 	.word	0x000000ff
        /*0164*/ 	.word	0x0000ca00
        /*0168*/ 	.short	0x0100
        /*016a*/ 	.byte	0x08
	.zero		1


	//   ....[5]....
        /*016c*/ 	.word	0x00000500
        /*0170*/ 	.word	0x000000ff
        /*0174*/ 	.word	0x0000ca28
        /*0178*/ 	.short	0x0100
        /*017a*/ 	.byte	0x08
	.zero		1


	//   ....[6]....
        /*017c*/ 	.word	0x00000510
        /*0180*/ 	.word	0x000000ff
        /*0184*/ 	.word	0x0000ca08
        /*0188*/ 	.short	0x0100
        /*018a*/ 	.byte	0x08
	.zero		1


	//   ....[7]....
        /*018c*/ 	.word	0x00000520
        /*0190*/ 	.word	0x000000ff
        /*0194*/ 	.word	0x0000ca30
        /*0198*/ 	.short	0x0100
        /*019a*/ 	.byte	0x08
	.zero		1


	//   ....[8]....
        /*019c*/ 	.word	0x00000530
        /*01a0*/ 	.word	0x000000ff
        /*01a4*/ 	.word	0x0000ca10
        /*01a8*/ 	.short	0x0100
        /*01aa*/ 	.byte	0x08
	.zero		1


	//   ....[9]....
        /*01ac*/ 	.word	0x00000540
        /*01b0*/ 	.word	0x000000ff
        /*01b4*/ 	.word	0x0000ca38
        /*01b8*/ 	.short	0x0100
        /*01ba*/ 	.byte	0x08
	.zero		1


	//   ....[10]....
        /*01bc*/ 	.word	0x00000550
        /*01c0*/ 	.word	0x000000ff
        /*01c4*/ 	.word	0x0000ca18
        /*01c8*/ 	.short	0x0100
        /*01ca*/ 	.byte	0x08
	.zero		1


	//   ....[11]....
        /*01cc*/ 	.word	0x00000560
        /*01d0*/ 	.word	0x000000ff
        /*01d4*/ 	.word	0x0000ca40
        /*01d8*/ 	.short	0x0100
        /*01da*/ 	.byte	0x08
	.zero		1


	//   ....[12]....
        /*01dc*/ 	.word	0x00000570
        /*01e0*/ 	.word	0x000000ff
        /*01e4*/ 	.word	0x0000ca20
        /*01e8*/ 	.short	0x0100
        /*01ea*/ 	.byte	0x08
	.zero		1


	//   ....[13]....
        /*01ec*/ 	.word	0x00000580
        /*01f0*/ 	.word	0x000000ff
        /*01f4*/ 	.word	0x0000ca48
        /*01f8*/ 	.short	0x0100
        /*01fa*/ 	.byte	0x08
	.zero		1


	//   ....[14]....
        /*01fc*/ 	.word	0x000006b0
        /*0200*/ 	.word	0x000000ff
        /*0204*/ 	.word	0x0000ca70
        /*0208*/ 	.short	0x0100
        /*020a*/ 	.byte	0x08
	.zero		1


	//   ....[15]....
        /*020c*/ 	.word	0x000006c0
        /*0210*/ 	.word	0x000000ff
        /*0214*/ 	.word	0x0000ca80
        /*0218*/ 	.short	0x0100
        /*021a*/ 	.byte	0x08
	.zero		1


	//   ....[16]....
        /*021c*/ 	.word	0x000006d0
        /*0220*/ 	.word	0x000000ff
        /*0224*/ 	.word	0x0000ca78
        /*0228*/ 	.short	0x0100
        /*022a*/ 	.byte	0x08
	.zero		1


	//   ....[17]....
        /*022c*/ 	.word	0x000006e0
        /*0230*/ 	.word	0x000000ff
        /*0234*/ 	.word	0x0000ca88
        /*0238*/ 	.short	0x0100
        /*023a*/ 	.byte	0x08
	.zero		1


	//   ....[18]....
        /*023c*/ 	.word	0x00000820
        /*0240*/ 	.word	0x000000ff
        /*0244*/ 	.word	0x0000ca90
        /*0248*/ 	.short	0x0100
        /*024a*/ 	.byte	0x06
	.zero		1


	//   ....[19]....
        /*024c*/ 	.word	0x00000830
        /*0250*/ 	.word	0x000000ff
        /*0254*/ 	.word	0x0000ca98
        /*0258*/ 	.short	0x0100
        /*025a*/ 	.byte	0x06
	.zero		1


	//   ....[20]....
        /*025c*/ 	.word	0x00000840
        /*0260*/ 	.word	0x000000ff
        /*0264*/ 	.word	0x0000caa0
        /*0268*/ 	.short	0x0100
        /*026a*/ 	.byte	0x06
	.zero		1


	//   ....[21]....
        /*026c*/ 	.word	0x00000850
        /*0270*/ 	.word	0x000000ff
        /*0274*/ 	.word	0x0000caa8
        /*0278*/ 	.short	0x0100
        /*027a*/ 	.byte	0x06
	.zero		1


	//   ....[22]....
        /*027c*/ 	.word	0x00000950
        /*0280*/ 	.word	0x000000ff
        /*0284*/ 	.word	0x0000cac0
        /*0288*/ 	.short	0x0100
        /*028a*/ 	.byte	0x08
	.zero		1


	//   ....[23]....
        /*028c*/ 	.word	0x00000960
        /*0290*/ 	.word	0x000000ff
        /*0294*/ 	.word	0x0000cad8
        /*0298*/ 	.short	0x0100
        /*029a*/ 	.byte	0x08
	.zero		1


	//   ....[24]....
        /*029c*/ 	.word	0x00000970
        /*02a0*/ 	.word	0x000000ff
        /*02a4*/ 	.word	0x0000cac8
        /*02a8*/ 	.short	0x0100
        /*02aa*/ 	.byte	0x08
	.zero		1


	//   ....[25]....
        /*02ac*/ 	.word	0x00000980
        /*02b0*/ 	.word	0x000000ff
        /*02b4*/ 	.word	0x0000cae0
        /*02b8*/ 	.short	0x0100
        /*02ba*/ 	.byte	0x08
	.zero		1


	//   ....[26]....
        /*02bc*/ 	.word	0x00000990
        /*02c0*/ 	.word	0x000000ff
        /*02c4*/ 	.word	0x0000cad0
        /*02c8*/ 	.short	0x0100
        /*02ca*/ 	.byte	0x08
	.zero		1


	//   ....[27]....
        /*02cc*/ 	.word	0x000009a0
        /*02d0*/ 	.word	0x000000ff
        /*02d4*/ 	.word	0x0000cae8
        /*02d8*/ 	.short	0x0100
        /*02da*/ 	.byte	0x08
	.zero		1


	//   ....[28]....
        /*02dc*/ 	.word	0x00000aa0
        /*02e0*/ 	.word	0x000000ff
        /*02e4*/ 	.word	0x0000cab0
        /*02e8*/ 	.short	0x0100
        /*02ea*/ 	.byte	0x06
	.zero		1


	//   ....[29]....
        /*02ec*/ 	.word	0x000013c0
        /*02f0*/ 	.word	0x000000ff
        /*02f4*/ 	.word	0x0000ca50
        /*02f8*/ 	.short	0x010a
        /*02fa*/ 	.byte	0x04
	.zero		1


	//   ....[30]....
        /*02fc*/ 	.word	0x00001470
        /*0300*/ 	.word	0x000000ff
        /*0304*/ 	.word	0x0000ca00
        /*0308*/ 	.short	0x010a
        /*030a*/ 	.byte	0x12
	.zero		1


	//   ....[31]....
        /*030c*/ 	.word	0x00001490
        /*0310*/ 	.word	0x000000ff
        /*0314*/ 	.word	0xfffffff8
        /*0318*/ 	.short	0x010a
        /*031a*/ 	.byte	0x10
	.zero		1


	//   ....[32]....
        /*031c*/ 	.word	0x00002870
        /*0320*/ 	.word	0x0000002f
        /*0324*/ 	.word	0x00000000
        /*0328*/ 	.short	0x0101
        /*032a*/ 	.byte	0x13
	.zero		1


	//   ....[33]....
        /*032c*/ 	.word	0x00002a90
        /*0330*/ 	.word	0x000000ff
        /*0334*/ 	.word	0x0000ca00
        /*0338*/ 	.short	0x010a
        /*033a*/ 	.byte	0x06
	.zero		1


	//   ....[34]....
        /*033c*/ 	.word	0x00002f70
        /*0340*/ 	.word	0x000000ff
        /*0344*/ 	.word	0x00000000
        /*0348*/ 	.short	0x0101
        /*034a*/ 	.byte	0x12
	.zero		1


	//   ....[35]....
        /*034c*/ 	.word	0x000030c0
        /*0350*/ 	.word	0x000000ff
        /*0354*/ 	.word	0x0000ca00
        /*0358*/ 	.short	0x010a
        /*035a*/ 	.byte	0x06
	.zero		1


	//   ....[36]....
        /*035c*/ 	.word	0x000041e0
        /*0360*/ 	.word	0x000000ff
        /*0364*/ 	.word	0x0000ca00
        /*0368*/ 	.short	0x010a
        /*036a*/ 	.byte	0x06
	.zero		1


	//   ....[37]....
        /*036c*/ 	.word	0x000044b0
        /*0370*/ 	.word	0x000000ff
        /*0374*/ 	.word	0x0000ca00
        /*0378*/ 	.short	0x010a
        /*037a*/ 	.byte	0x06
	.zero		1


	//   ....[38]....
        /*037c*/ 	.word	0x00004980
        /*0380*/ 	.word	0x000000ff
        /*0384*/ 	.word	0x00000000
        /*0388*/ 	.short	0x0101
        /*038a*/ 	.byte	0x06
	.zero		1


	//   ....[39]....
        /*038c*/ 	.word	0x00004a30
        /*0390*/ 	.word	0x000000ff
        /*0394*/ 	.word	0x00000000
        /*0398*/ 	.short	0x0101
        /*039a*/ 	.byte	0x06
	.zero		1


	//   ....[40]....
        /*039c*/ 	.word	0x00004be0
        /*03a0*/ 	.word	0x000000ff
        /*03a4*/ 	.word	0x0000ca00
        /*03a8*/ 	.short	0x010a
        /*03aa*/ 	.byte	0x06
	.zero		1


	//   ....[41]....
        /*03ac*/ 	.word	0x00006250
        /*03b0*/ 	.word	0x000000ff
        /*03b4*/ 	.word	0x0000ca00
        /*03b8*/ 	.short	0x010a
        /*03ba*/ 	.byte	0x06
	.zero		1


	//   ....[42]....
        /*03bc*/ 	.word	0x000064e0
        /*03c0*/ 	.word	0x000000ff
        /*03c4*/ 	.word	0x0000ca00
        /*03c8*/ 	.short	0x010a
        /*03ca*/ 	.byte	0x06
	.zero		1


	//   ....[43]....
        /*03cc*/ 	.word	0x000069b0
        /*03d0*/ 	.word	0x000000ff
        /*03d4*/ 	.word	0x00000000
        /*03d8*/ 	.short	0x0101
        /*03da*/ 	.byte	0x06
	.zero		1


	//   ....[44]....
        /*03dc*/ 	.word	0x00006a60
        /*03e0*/ 	.word	0x000000ff
        /*03e4*/ 	.word	0x00000000
        /*03e8*/ 	.short	0x0101
        /*03ea*/ 	.byte	0x06
	.zero		1


	//   ....[45]....
        /*03ec*/ 	.word	0x00006c10
        /*03f0*/ 	.word	0x000000ff
        /*03f4*/ 	.word	0x00000000
        /*03f8*/ 	.short	0x0101
        /*03fa*/ 	.byte	0x04
	.zero		1


	//   ....[46]....
        /*03fc*/ 	.word	0x00006c90
        /*0400*/ 	.word	0x000000ff
        /*0404*/ 	.word	0x00000000
        /*0408*/ 	.short	0x0101
        /*040a*/ 	.byte	0x11
	.zero		1


	//   ....[47]....
        /*040c*/ 	.word	0x000071d0
        /*0410*/ 	.word	0x000000ff
        /*0414*/ 	.word	0x00000008
        /*0418*/ 	.short	0x010a
        /*041a*/ 	.byte	0x10
	.zero		1


	//   ....[48]....
        /*041c*/ 	.word	0x00008180
        /*0420*/ 	.word	0x00000000
        /*0424*/ 	.word	0x0000ca90
        /*0428*/ 	.short	0x0101
        /*042a*/ 	.byte	0x29
	.zero		1


	//   ....[49]....
        /*042c*/ 	.word	0x00008540
        /*0430*/ 	.word	0x00000007
        /*0434*/ 	.word	0x0000ca60
        /*0438*/ 	.short	0x010a
        /*043a*/ 	.byte	0x3f
	.zero		1


	//   ....[50]....
        /*043c*/ 	.word	0x00008860
        /*0440*/ 	.word	0x00000007
        /*0444*/ 	.word	0x0000cab0
        /*0448*/ 	.short	0x0101
        /*044a*/ 	.byte	0x3f
	.zero		1


	//   ....[51]....
        /*044c*/ 	.word	0x00008870
        /*0450*/ 	.word	0x00000007
        /*0454*/ 	.word	0x0000cab0
        /*0458*/ 	.short	0x010a
        /*045a*/ 	.byte	0x3f
	.zero		1


	//   ....[52]....
        /*045c*/ 	.word	0x00008910
        /*0460*/ 	.word	0x00000004
        /*0464*/ 	.word	0x0000ca60
        /*0468*/ 	.short	0x010a
        /*046a*/ 	.byte	0x3f
	.zero		1


	//   ....[53]....
        /*046c*/ 	.word	0x00008fd0
        /*0470*/ 	.word	0x00000008
        /*0474*/ 	.word	0x0000ca28
        /*0478*/ 	.short	0x010a
        /*047a*/ 	.byte	0x3f
	.zero		1


	//   ....[54]....
        /*047c*/ 	.word	0x000092f0
        /*0480*/ 	.word	0x00000005
        /*0484*/ 	.word	0x0000cab0
        /*0488*/ 	.short	0x0101
        /*048a*/ 	.byte	0x3f
	.zero		1


	//   ....[55]....
        /*048c*/ 	.word	0x00009300
        /*0490*/ 	.word	0x00000005
        /*0494*/ 	.word	0x0000cab0
        /*0498*/ 	.short	0x010a
        /*049a*/ 	.byte	0x3f
	.zero		1


	//   ....[56]....
        /*049c*/ 	.word	0x000093b0
        /*04a0*/ 	.word	0x00000007
        /*04a4*/ 	.word	0x0000ca28
        /*04a8*/ 	.short	0x010a
        /*04aa*/ 	.byte	0x3f
	.zero		1


	//   ....[57]....
        /*04ac*/ 	.word	0x00009720
        /*04b0*/ 	.word	0x00000007
        /*04b4*/ 	.word	0x0000ca28
        /*04b8*/ 	.short	0x010a
        /*04ba*/ 	.byte	0x3f
	.zero		1


	//   ....[58]....
        /*04bc*/ 	.word	0x00009a60
        /*04c0*/ 	.word	0x00000007
        /*04c4*/ 	.word	0x0000ca28
        /*04c8*/ 	.short	0x010a
        /*04ca*/ 	.byte	0x3f
	.zero		1


	//   ....[59]....
        /*04cc*/ 	.word	0x00009df0
        /*04d0*/ 	.word	0x00000004
        /*04d4*/ 	.word	0x0000ca50
        /*04d8*/ 	.short	0x010a
        /*04da*/ 	.byte	0x3f
	.zero		1


	//   ....[60]....
        /*04dc*/ 	.word	0x00009e50
        /*04e0*/ 	.word	0x00000006
        /*04e4*/ 	.word	0x0000ca00
        /*04e8*/ 	.short	0x010a
        /*04ea*/ 	.byte	0x3f
	.zero		1


	//   ....[61]....
        /*04ec*/ 	.word	0x00009eb0
        /*04f0*/ 	.word	0x00000003
        /*04f4*/ 	.word	0xfffffff8
        /*04f8*/ 	.short	0x010a
        /*04fa*/ 	.byte	0x3f
	.zero		1


	//   ....[62]....
        /*04fc*/ 	.word	0x00009f10
        /*0500*/ 	.word	0x00000008
        /*0504*/ 	.word	0x0000ca00
        /*0508*/ 	.short	0x010a
        /*050a*/ 	.byte	0x3f
	.zero		1


	//   ....[63]....
        /*050c*/ 	.word	0x00009f70
        /*0510*/ 	.word	0x0000000d
        /*0514*/ 	.word	0x0000ca00
        /*0518*/ 	.short	0x010a
        /*051a*/ 	.byte	0x3f
	.zero		1


	//   ....[64]....
        /*051c*/ 	.word	0x00009fd0
        /*0520*/ 	.word	0x00000000
        /*0524*/ 	.word	0x0000ca00
        /*0528*/ 	.short	0x010a
        /*052a*/ 	.byte	0x3f
	.zero		1


	//   ....[65]....
        /*052c*/ 	.word	0x0000a030
        /*0530*/ 	.word	0x0000000b
        /*0534*/ 	.word	0x0000ca00
        /*0538*/ 	.short	0x010a
        /*053a*/ 	.byte	0x3f
	.zero		1


	//   ....[66]....
        /*053c*/ 	.word	0x0000a090
        /*0540*/ 	.word	0x00000009
        /*0544*/ 	.word	0x0000ca00
        /*0548*/ 	.short	0x010a
        /*054a*/ 	.byte	0x3f
	.zero		1


	//   ....[67]....
        /*054c*/ 	.word	0x0000a0f0
        /*0550*/ 	.word	0x00000003
        /*0554*/ 	.word	0x00000008
        /*0558*/ 	.short	0x010a
        /*055a*/ 	.byte	0x3f
	.zero		1


	//   ....[68]....
        /*055c*/ 	.word	0x0000a1c0
        /*0560*/ 	.word	0x00000007
        /*0564*/ 	.word	0x0000ca60
        /*0568*/ 	.short	0x010a
        /*056a*/ 	.byte	0x3f
	.zero		1


	//   ....[69]....
        /*056c*/ 	.word	0x0000a210
        /*0570*/ 	.word	0x00000007
        /*0574*/ 	.word	0x0000cab0
        /*0578*/ 	.short	0x010a
        /*057a*/ 	.byte	0x3f
	.zero		1


	//   ....[70]....
        /*057c*/ 	.word	0x0000a260
        /*0580*/ 	.word	0x00000004
        /*0584*/ 	.word	0x0000ca60
        /*0588*/ 	.short	0x010a
        /*058a*/ 	.byte	0x3f
	.zero		1


	//   ....[71]....
        /*058c*/ 	.word	0x0000a330
        /*0590*/ 	.word	0x00000008
        /*0594*/ 	.word	0x0000ca28
        /*0598*/ 	.short	0x010a
        /*059a*/ 	.byte	0x3f
	.zero		1


	//   ....[72]....
        /*059c*/ 	.word	0x0000a380
        /*05a0*/ 	.word	0x00000005
        /*05a4*/ 	.word	0x0000cab0
        /*05a8*/ 	.short	0x010a
        /*05aa*/ 	.byte	0x3f
	.zero		1


	//   ....[73]....
        /*05ac*/ 	.word	0x0000a3d0
        /*05b0*/ 	.word	0x00000007
        /*05b4*/ 	.word	0x0000ca28
        /*05b8*/ 	.short	0x010a
        /*05ba*/ 	.byte	0x3f
	.zero		1


	//   ....[74]....
        /*05bc*/ 	.word	0x0000a420
        /*05c0*/ 	.word	0x00000007
        /*05c4*/ 	.word	0x0000ca28
        /*05c8*/ 	.short	0x010a
        /*05ca*/ 	.byte	0x3f
	.zero		1


	//   ....[75]....
        /*05cc*/ 	.word	0x0000a470
        /*05d0*/ 	.word	0x00000007
        /*05d4*/ 	.word	0x0000ca28
        /*05d8*/ 	.short	0x010a
        /*05da*/ 	.byte	0x3f
	.zero		1


	//----- nvinfo : EIATTR_NUM_MBARRIERS
	.align		4
.L_38:
        /*05dc*/ 	.byte	0x03, 0x38
        /*05de*/ 	.short	0x001d


	//----- nvinfo : EIATTR_EXIT_INSTR_OFFSETS
	.align		4
        /*05e0*/ 	.byte	0x04, 0x1c
        /*05e2*/ 	.short	(.L_40 - .L_39)


	//   ....[0]....
.L_39:
        /*05e4*/ 	.word	0x00000b00


	//   ....[1]....
        /*05e8*/ 	.word	0x00000b70


	//   ....[2]....
        /*05ec*/ 	.word	0x000081b0


	//   ....[3]....
        /*05f0*/ 	.word	0x00008210


	//   ....[4]....
        /*05f4*/ 	.word	0x00008240


	//   ....[5]....
        /*05f8*/ 	.word	0x00008c20


	//   ....[6]....
        /*05fc*/ 	.word	0x00008c50


	//   ....[7]....
        /*0600*/ 	.word	0x00009dd0


	//----- nvinfo : EIATTR_MAX_THREADS
	.align		4
.L_40:
        /*0604*/ 	.byte	0x04, 0x05
        /*0606*/ 	.short	(.L_42 - .L_41)
.L_41:
        /*0608*/ 	.word	0x00000180
        /*060c*/ 	.word	0x00000001
        /*0610*/ 	.word	0x00000001


	//----- nvinfo : EIATTR_CRS_STACK_SIZE
	.align		4
.L_42:
        /*0614*/ 	.byte	0x04, 0x1e
        /*0616*/ 	.short	(.L_44 - .L_43)
.L_43:
        /*0618*/ 	.word	0x00000000


	//----- nvinfo : EIATTR_CBANK_PARAM_SIZE
	.align		4
.L_44:
        /*061c*/ 	.byte	0x03, 0x19
        /*061e*/ 	.short	0x0870


	//----- nvinfo : EIATTR_PARAM_CBANK
	.align		4
        /*0620*/ 	.byte	0x04, 0x0a
        /*0622*/ 	.short	(.L_46 - .L_45)
	.align		4
.L_45:
        /*0624*/ 	.word	index@(.nv.constant0._ZN7cutlass13device_kernelINS_4fmha6kernel28FmhaKernelTmaWarpSpecializedINS1_10collective30FmhaMainloopTmaWarpSpecializedINS_6half_tEffN4cute5tupleIJNS7_1CILi128EEENS9_ILi64EEENS9_ILi48EEEEEENS8_IJiNS9_ILi1EEENS8_IJiiEEEEEESG_SG_NS4_12CausalFusionEJNS2_6OptionILNS2_3TagE0ENS9_ILb1EEEEENSI_ILSJ_2ESK_EEEEENS4_15FmhaFwdEpilogueIS6_fNS8_IJSB_SC_SB_EEEEENS2_23PersistentTileSchedulerEJSL_SM_EEEEEvNT_6ParamsE)
        /*0628*/ 	.short	0x0210
        /*062a*/ 	.short	0x0870


	//----- nvinfo : EIATTR_SW_WAR
	.align		4
.L_46:
        /*062c*/ 	.byte	0x04, 0x36
        /*062e*/ 	.short	(.L_48 - .L_47)
.L_47:
        /*0630*/ 	.word	0x00000008
.L_48:


//--------------------- .nv.callgraph             --------------------------
	.section	.nv.callgraph,"",@"SHT_CUDA_CALLGRAPH"
	.align	4
	.sectionentsize	8
	.align		4
        /*0000*/ 	.word	0x00000000
	.align		4
        /*0004*/ 	.word	0xffffffff
	.align		4
        /*0008*/ 	.word	index@(_ZN7cutlass13device_kernelINS_4fmha6kernel28FmhaKernelTmaWarpSpecializedINS1_10collective30FmhaMainloopTmaWarpSpecializedINS_6half_tEffN4cute5tupleIJNS7_1CILi128EEENS9_ILi64EEENS9_ILi48EEEEEENS8_IJiNS9_ILi1EEENS8_IJiiEEEEEESG_SG_NS4_12CausalFusionEJNS2_6OptionILNS2_3TagE0ENS9_ILb1EEEEENSI_ILSJ_2ESK_EEEEENS4_15FmhaFwdEpilogueIS6_fNS8_IJSB_SC_SB_EEEEENS2_23PersistentTileSchedulerEJSL_SM_EEEEEvNT_6ParamsE)
	.align		4
        /*000c*/ 	.word	index@(__assertfail)
	.align		4
        /*0010*/ 	.word	0x00000000
	.align		4
        /*0014*/ 	.word	0xfffffffe
	.align		4
        /*0018*/ 	.word	0x00000000
	.align		4
        /*001c*/ 	.word	0xfffffffd
	.align		4
        /*0020*/ 	.word	0x00000000
	.align		4
        /*0024*/ 	.word	0xfffffffc


//--------------------- .nv.constant4             --------------------------
	.section	.nv.constant4,"a",@progbits
	.align	8
	.align		8
.nv.constant4:
        /*0000*/ 	.dword	__assertfail
	.align		8
        /*0008*/ 	.dword	__unnamed_1
	.align		8
        /*0010*/ 	.dword	__unnamed_2
	.align		8
        /*0018*/ 	.dword	_ZN39_INTERNAL_c382c277_4_k_cu_fa68569a_33014cuda3std3__45__cpo5beginE
	.align		8
        /*0020*/ 	.dword	_ZN39_INTERNAL_c382c277_4_k_cu_fa68569a_33014cuda3std3__45__cpo3endE
	.align		8
        /*0028*/ 	.dword	_ZN39_INTERNAL_c382c277_4_k_cu_fa68569a_33014cuda3std3__45__cpo6cbeginE
	.align		8
        /*0030*/ 	.dword	_ZN39_INTERNAL_c382c277_4_k_cu_fa68569a_33014cuda3std3__45__cpo4cendE
	.align		8
        /*0038*/ 	.dword	_ZN39_INTERNAL_c382c277_4_k_cu_fa68569a_33014cuda3std3__441_GLOBAL__N__c382c277_4_k_cu_fa68569a_33016ignoreE
	.align		8
        /*0040*/ 	.dword	_ZN39_INTERNAL_c382c277_4_k_cu_fa68569a_33014cuda3std3__419piecewise_constructE
	.align		8
        /*0048*/ 	.dword	_ZN39_INTERNAL_c382c277_4_k_cu_fa68569a_33014cuda3std3__48in_placeE
	.align		8
        /*0050*/ 	.dword	_ZN39_INTERNAL_c382c277_4_k_cu_fa68569a_33014cuda3std6ranges3__45__cpo4swapE
	.align		8
        /*0058*/ 	.dword	_ZN39_INTERNAL_c382c277_4_k_cu_fa68569a_33014cuda3std6ranges3__45__cpo9iter_moveE
	.align		8
        /*0060*/ 	.dword	_ZN39_INTERNAL_c382c277_4_k_cu_fa68569a_33014cute7productE
	.align		8
        /*0068*/ 	.dword	_ZN39_INTERNAL_c382c277_4_k_cu_fa68569a_33014cute1_E
	.align		8
        /*0070*/ 	.dword	$str$24
	.align		8
        /*0078*/ 	.dword	$str$25


//--------------------- .text._ZN7cutlass13device_kernelINS_4fmha6kernel28FmhaKernelTmaWarpSpecializedINS1_10collective30FmhaMainloopTmaWarpSpecializedINS_6half_tEffN4cute5tupleIJNS7_1CILi128EEENS9_ILi64EEENS9_ILi48EEEEEENS8_IJiNS9_ILi1EEENS8_IJiiEEEEEESG_SG_NS4_12CausalFusionEJNS2_6OptionILNS2_3TagE0ENS9_ILb1EEEEENSI_ILSJ_2ESK_EEEEENS4_15FmhaFwdEpilogueIS6_fNS8_IJSB_SC_SB_EEEEENS2_23PersistentTileSchedulerEJSL_SM_EEEEEvNT_6ParamsE --------------------------
	.section	.text._ZN7cutlass13device_kernelINS_4fmha6kernel28FmhaKernelTmaWarpSpecializedINS1_10collective30FmhaMainloopTmaWarpSpecializedINS_6half_tEffN4cute5tupleIJNS7_1CILi128EEENS9_ILi64EEENS9_ILi48EEEEEENS8_IJiNS9_ILi1EEENS8_IJiiEEEEEESG_SG_NS4_12CausalFusionEJNS2_6OptionILNS2_3TagE0ENS9_ILb1EEEEENSI_ILSJ_2ESK_EEEEENS4_15FmhaFwdEpilogueIS6_fNS8_IJSB_SC_SB_EEEEENS2_23PersistentTileSchedulerEJSL_SM_EEEEEvNT_6ParamsE,"ax",@progbits
	.align	128
.text._ZN7cutlass13device_kernelINS_4fmha6kernel28FmhaKernelTmaWarpSpecializedINS1_10collective30FmhaMainloopTmaWarpSpecializedINS_6half_tEffN4cute5tupleIJNS7_1CILi128EEENS9_ILi64EEENS9_ILi48EEEEEENS8_IJiNS9_ILi1EEENS8_IJiiEEEEEESG_SG_NS4_12CausalFusionEJNS2_6OptionILNS2_3TagE0ENS9_ILb1EEEEENSI_ILSJ_2ESK_EEEEENS4_15FmhaFwdEpilogueIS6_fNS8_IJSB_SC_SB_EEEEENS2_23PersistentTileSchedulerEJSL_SM_EEEEEvNT_6ParamsE:
        .type           _ZN7cutlass13device_kernelINS_4fmha6kernel28FmhaKernelTmaWarpSpecializedINS1_10collective30FmhaMainloopTmaWarpSpecializedINS_6half_tEffN4cute5tupleIJNS7_1CILi128EEENS9_ILi64EEENS9_ILi48EEEEEENS8_IJiNS9_ILi1EEENS8_IJiiEEEEEESG_SG_NS4_12CausalFusionEJNS2_6OptionILNS2_3TagE0ENS9_ILb1EEEEENSI_ILSJ_2ESK_EEEEENS4_15FmhaFwdEpilogueIS6_fNS8_IJSB_SC_SB_EEEEENS2_23PersistentTileSchedulerEJSL_SM_EEEEEvNT_6ParamsE,@function
        .size           _ZN7cutlass13device_kernelINS_4fmha6kernel28FmhaKernelTmaWarpSpecializedINS1_10collective30FmhaMainloopTmaWarpSpecializedINS_6half_tEffN4cute5tupleIJNS7_1CILi128EEENS9_ILi64EEENS9_ILi48EEEEEENS8_IJiNS9_ILi1EEENS8_IJiiEEEEEESG_SG_NS4_12CausalFusionEJNS2_6OptionILNS2_3TagE0ENS9_ILb1EEEEENSI_ILSJ_2ESK_EEEEENS4_15FmhaFwdEpilogueIS6_fNS8_IJSB_SC_SB_EEEEENS2_23PersistentTileSchedulerEJSL_SM_EEEEEvNT_6ParamsE,(.L_x_148 - _ZN7cutlass13device_kernelINS_4fmha6kernel28FmhaKernelTmaWarpSpecializedINS1_10collective30FmhaMainloopTmaWarpSpecializedINS_6half_tEffN4cute5tupleIJNS7_1CILi128EEENS9_ILi64EEENS9_ILi48EEEEEENS8_IJiNS9_ILi1EEENS8_IJiiEEEEEESG_SG_NS4_12CausalFusionEJNS2_6OptionILNS2_3TagE0ENS9_ILb1EEEEENSI_ILSJ_2ESK_EEEEENS4_15FmhaFwdEpilogueIS6_fNS8_IJSB_SC_SB_EEEEENS2_23PersistentTileSchedulerEJSL_SM_EEEEEvNT_6ParamsE)
        .other          _ZN7cutlass13device_kernelINS_4fmha6kernel28FmhaKernelTmaWarpSpecializedINS1_10collective30FmhaMainloopTmaWarpSpecializedINS_6half_tEffN4cute5tupleIJNS7_1CILi128EEENS9_ILi64EEENS9_ILi48EEEEEENS8_IJiNS9_ILi1EEENS8_IJiiEEEEEESG_SG_NS4_12CausalFusionEJNS2_6OptionILNS2_3TagE0ENS9_ILb1EEEEENSI_ILSJ_2ESK_EEEEENS4_15FmhaFwdEpilogueIS6_fNS8_IJSB_SC_SB_EEEEENS2_23PersistentTileSchedulerEJSL_SM_EEEEEvNT_6ParamsE,@"STO_CUDA_ENTRY STV_DEFAULT"
_ZN7cutlass13device_kernelINS_4fmha6kernel28FmhaKernelTmaWarpSpecializedINS1_10collective30FmhaMainloopTmaWarpSpecializedINS_6half_tEffN4cute5tupleIJNS7_1CILi128EEENS9_ILi64EEENS9_ILi48EEEEEENS8_IJiNS9_ILi1EEENS8_IJiiEEEEEESG_SG_NS4_12CausalFusionEJNS2_6OptionILNS2_3TagE0ENS9_ILb1EEEEENSI_ILSJ_2ESK_EEEEENS4_15FmhaFwdEpilogueIS6_fNS8_IJSB_SC_SB_EEEEENS2_23PersistentTileSchedulerEJSL_SM_EEEEEvNT_6ParamsE:
[----:B------:R-:W1:Y:S01]  /*0000*/  LDC R1, c[0x0][0x28] ;  /* 0x00000a00ff017b82 */ /* 0x000e620000000800 */
[----:B------:R-:W2:Y:S07]  /*0010*/  S2R R2, SR_TID.X ;  /* 0x0000000000027919 */ /* 0x000eae0000002100 */
[----:B------:R-:W3:Y:S01]  /*0020*/  S2UR UR6, SR_CTAID.X ;  /* 0x00000000000679c3 */ /* 0x000ee20000002500 */
[----:B------:R-:W-:Y:S01]  /*0030*/  ELECT P1, URZ, PT ;  /* 0x00000000003f782f */ /* 0x000fe20003820000 */
[----:B------:R-:W-:Y:S01]  /*0040*/  BSSY B0, `(.L_x_0) ;  /* 0x0000018000007945 */ /* 0x000fe20003800000 */
[----:B---3--:R-:W-:Y:S01]  /*0050*/  IMAD.U32 R17, RZ, RZ, UR6 ;  /* 0x00000006ff117e24 */ /* 0x008fe2000f8e00ff */
[----:B--2---:R-:W-:-:S05]  /*0060*/  SHF.R.U32.HI R0, RZ, 0x5, R2 ;  /* 0x00000005ff007819 */ /* 0x004fca0000011602 */
[----:B------:R-:W2:Y:S02]  /*0070*/  SHFL.IDX PT, R3, R0, RZ, 0x1f ;  /* 0x00001fff00037589 */ /* 0x000ea400000e0000 */
[----:B--2---:R-:W-:Y:S02]  /*0080*/  R2UR UR4, R3 ;  /* 0x00000000030472ca */ /* 0x004fe400000e0000 */
[----:B------:R-:W-:-:S06]  /*0090*/  SHF.R.U32.HI R3, RZ, 0x7, R2 ;  /* 0x00000007ff037819 */ /* 0x000fcc0000011602 */
[----:B------:R-:W2:Y:S05]  /*00a0*/  SHFL.IDX PT, R3, R3, RZ, 0x1f ;  /* 0x00001fff03037589 */ /* 0x000eaa00000e0000 */
[----:B------:R-:W-:Y:S02]  /*00b0*/  USHF.R.S32.HI UR5, URZ, 0x1f, UR4 ;  /* 0x0000001f3f057899 */ /* 0x000fe40008011404 */
[----:B------:R-:W-:Y:S02]  /*00c0*/  ISETP.EQ.AND P2, PT, RZ, UR4, P1 ;  /* 0x00000004ff007c0c */ /* 0x000fe40008f42270 */
[----:B------:R-:W-:-:S04]  /*00d0*/  ULEA.HI UR5, UR5, UR4, URZ, 0x2 ;  /* 0x0000000405057291 */ /* 0x000fc8000f8f103f */
[----:B------:R-:W-:-:S04]  /*00e0*/  ULOP3.LUT UR5, UR5, 0xfffffffc, URZ, 0xc0, !UPT ;  /* 0xfffffffc05057892 */ /* 0x000fc8000f8ec03f */
[----:B------:R-:W-:-:S03]  /*00f0*/  UIADD3 UR5, UR4, -UR5, URZ ;  /* 0x8000000504057290 */ /* 0x000fc6000fffe03f */
[----:B-1----:R-:W-:Y:S09]  /*0100*/  @!P2 BRA `(.L_x_1) ;  /* 0x00000000002ca947 */ /* 0x002ff20003800000 */
[----:B------:R-:W-:Y:S02]  /*0110*/  ULDC.64 UR6, c[0x0][0x198] ;  /* 0x0000660000067ab9 */ /* 0x000fe40000000a00 */
[----:B------:R-:W-:Y:S02]  /*0120*/  UIADD3 UR8, UP0, UR6, 0xf0, URZ ;  /* 0x000000f006087890 */ /* 0x000fe4000ff1e03f */
[----:B------:R-:W-:Y:S02]  /*0130*/  UIADD3 UR10, UP1, UR6, 0x1f0, URZ ;  /* 0x000001f0060a7890 */ /* 0x000fe4000ff3e03f */
[----:B------:R-:W-:Y:S02]  /*0140*/  UIADD3 UR6, UP2, UR6, 0x2f0, URZ ;  /* 0x000002f006067890 */ /* 0x000fe4000ff5e03f */
[----:B------:R-:W-:Y:S02]  /*0150*/  UIADD3.X UR9, URZ, UR7, URZ, UP0, !UPT ;  /* 0x000000073f097290 */ /* 0x000fe400087fe43f */
[----:B------:R-:W-:-:S02]  /*0160*/  UIADD3.X UR11, URZ, UR7, URZ, UP1, !UPT ;  /* 0x000000073f0b7290 */ /* 0x000fc40008ffe43f */
[----:B------:R-:W-:-:S05]  /*0170*/  UIADD3.X UR7, URZ, UR7, URZ, UP2, !UPT ;  /* 0x000000073f077290 */ /* 0x000fca00097fe43f */
[----:B------:R1:W-:Y:S02]  /*0180*/  UTMACCTL.PF [UR8] ;  /* 0x00000000080079b9 */ /* 0x0003e40008040000 */
[----:B------:R1:W-:Y:S02]  /*0190*/  UTMACCTL.PF [UR10] ;  /* 0x000000000a0079b9 */ /* 0x0003e40008040000 */
[----:B------:R1:W-:Y:S02]  /*01a0*/  UTMACCTL.PF [UR6] ;  /* 0x00000000060079b9 */ /* 0x0003e40008040000 */
[----:B-1----:R-:W-:Y:S01]  /*01b0*/  NOP ;  /* 0x0000000000007918 */ /* 0x002fe20000000000 */
.L_x_1:
[----:B------:R-:W-:Y:S05]  /*01c0*/  BSYNC B0 ;  /* 0x0000000000007941 */ /* 0x000fea0003800000 */
.L_x_0:
[----:B------:R-:W1:Y:S01]  /*01d0*/  SHFL.IDX PT, R4, R0, RZ, 0x1f ;  /* 0x00001fff00047589 */ /* 0x000e6200000e0000 */
[----:B--2---:R-:W-:Y:S01]  /*01e0*/  R2UR UR48, R3 ;  /* 0x00000000033072ca */ /* 0x004fe200000e0000 */
[----:B------:R-:W-:Y:S02]  /*01f0*/  UISETP.NE.AND UP0, UPT, UR5, 0x1, UPT ;  /* 0x000000010500788c */ /* 0x000fe4000bf05270 */
[----:B------:R-:W-:-:S10]  /*0200*/  UISETP.NE.AND UP1, UPT, UR5, 0x2, UPT ;  /* 0x000000020500788c */ /* 0x000fd4000bf25270 */
[----:B------:R-:W-:Y:S02]  /*0210*/  UIADD3 UR10, UR48, -0x1, URZ ;  /* 0xffffffff300a7890 */ /* 0x000fe4000fffe03f */
[----:B------:R-:W-:Y:S02]  /*0220*/  UISETP.EQ.AND UP2, UPT, UR48, URZ, !UP0 ;  /* 0x0000003f3000728c */ /* 0x000fe4000c742270 */
[----:B------:R-:W-:Y:S02]  /*0230*/  UISETP.EQ.AND UP3, UPT, UR48, URZ, !UP1 ;  /* 0x0000003f3000728c */ /* 0x000fe4000cf62270 */
[----:B------:R-:W-:Y:S02]  /*0240*/  UISETP.GE.U32.AND UP4, UPT, UR10, 0x4, UPT ;  /* 0x000000040a00788c */ /* 0x000fe4000bf86070 */
[----:B------:R-:W-:Y:S01]  /*0250*/  USEL UR47, URZ, 0x1, !UP2 ;  /* 0x000000013f2f7887 */ /* 0x000fe2000d000000 */
[----:B-1----:R-:W-:Y:S01]  /*0260*/  ISETP.NE.AND P0, PT, R4, RZ, PT ;  /* 0x000000ff0400720c */ /* 0x002fe20003f05270 */
[----:B------:R-:W-:Y:S01]  /*0270*/  USEL UR39, URZ, 0x1, !UP3 ;  /* 0x000000013f277887 */ /* 0x000fe2000d800000 */
[----:B------:R-:W-:Y:S01]  /*0280*/  IMAD.U32 R4, RZ, RZ, UR5 ;  /* 0x00000005ff047e24 */ /* 0x000fe2000f8e00ff */
[----:B------:R-:W-:-:S02]  /*0290*/  USEL UR47, UR47, 0x2, UP4 ;  /* 0x000000022f2f7887 */ /* 0x000fc4000a000000 */
[----:B------:R-:W-:-:S08]  /*02a0*/  USEL UR39, UR39, 0x2, UP4 ;  /* 0x0000000227277887 */ /* 0x000fd0000a000000 */
[----:B------:R-:W-:Y:S05]  /*02b0*/  @P0 BRA `(.L_x_2) ;  /* 0x0000000000480947 */ /* 0x000fea0003800000 */
[----:B------:R-:W1:Y:S01]  /*02c0*/  S2UR UR8, SR_CgaCtaId ;  /* 0x00000000000879c3 */ /* 0x000e620000008800 */
[----:B------:R-:W-:Y:S01]  /*02d0*/  UMOV UR4, 0x400 ;  /* 0x0000040000047882 */ /* 0x000fe20000000000 */
[----:B------:R-:W-:Y:S01]  /*02e0*/  UMOV UR5, 0x1 ;  /* 0x0000000100057882 */ /* 0x000fe20000000000 */
[----:B------:R-:W-:Y:S01]  /*02f0*/  UMOV UR6, 0x80 ;  /* 0x0000008000067882 */ /* 0x000fe20000000000 */
[----:B------:R-:W-:Y:S01]  /*0300*/  ELECT P0, URZ, PT ;  /* 0x00000000003f782f */ /* 0x000fe20003800000 */
[----:B------:R-:W-:-:S04]  /*0310*/  UIADD3 UR6, -UR6, 0x100000, URZ ;  /* 0x0010000006067890 */ /* 0x000fc8000fffe13f */
[----:B------:R-:W-:Y:S02]  /*0320*/  USHF.L.U32 UR7, UR6, 0xb, URZ ;  /* 0x0000000b06077899 */ /* 0x000fe4000800063f */
[----:B------:R-:W-:Y:S02]  /*0330*/  USHF.L.U32 UR6, UR6, 0x1, URZ ;  /* 0x0000000106067899 */ /* 0x000fe4000800063f */
[----:B-1----:R-:W-:Y:S02]  /*0340*/  ULEA UR8, UR8, UR4, 0x18 ;  /* 0x0000000408087291 */ /* 0x002fe4000f8ec03f */
[----:B------:R-:W-:-:S04]  /*0350*/  UIADD3 UR4, -UR5, 0x100000, URZ ;  /* 0x0010000005047890 */ /* 0x000fc8000fffe13f */
[----:B------:R-:W-:Y:S02]  /*0360*/  USHF.L.U32 UR5, UR4, 0xb, URZ ;  /* 0x0000000b04057899 */ /* 0x000fe4000800063f */
[----:B------:R-:W-:Y:S01]  /*0370*/  USHF.L.U32 UR4, UR4, 0x1, URZ ;  /* 0x0000000104047899 */ /* 0x000fe2000800063f */
[----:B------:R-:W1:Y:S11]  /*0380*/  FENCE.VIEW.ASYNC.S ;  /* 0x00000000000073c6 */ /* 0x000e760000000000 */
[----:B-1----:R1:W2:Y:S01]  /*0390*/  SYNCS.EXCH.64 URZ, [UR8+0xca50], UR4 ;  /* 0x00ca5004083f75b2 */ /* 0x0022a20008000100 */
[----:B------:R1:W3:Y:S01]  /*03a0*/  SYNCS.EXCH.64 URZ, [UR8+0xca60], UR6 ;  /* 0x00ca6006083f75b2 */ /* 0x0002e20008000100 */
[----:B------:R1:W4:Y:S01]  /*03b0*/  SYNCS.EXCH.64 URZ, [UR8+0xca58], UR4 ;  /* 0x00ca5804083f75b2 */ /* 0x0003220008000100 */
[----:B------:R1:W1:Y:S01]  /*03c0*/  SYNCS.EXCH.64 URZ, [UR8+0xca68], UR6 ;  /* 0x00ca6806083f75b2 */ /* 0x0002620008000100 */
[----:B------:R-:W-:Y:S01]  /*03d0*/  NOP ;  /* 0x0000000000007918 */ /* 0x000fe20000000000 */
.L_x_2:
[----:B------:R-:W5:Y:S01]  /*03e0*/  SHFL.IDX PT, R3, R0, RZ, 0x1f ;  /* 0x00001fff00037589 */ /* 0x000f6200000e0000 */
[----:B------:R-:W-:Y:S01]  /*03f0*/  NOP ;  /* 0x0000000000007918 */ /* 0x000fe20000000000 */
[----:B-----5:R-:W-:-:S13]  /*0400*/  ISETP.NE.AND P0, PT, R3, RZ, PT ;  /* 0x000000ff0300720c */ /* 0x020fda0003f05270 */
[----:B------:R-:W-:Y:S05]  /*0410*/  @P0 BRA `(.L_x_3) ;  /* 0x0000000000600947 */ /* 0x000fea0003800000 */
[----:B-1----:R-:W1:Y:S01]  /*0420*/  S2UR UR5, SR_CgaCtaId ;  /* 0x00000000000579c3 */ /* 0x002e620000008800 */
[----:B------:R-:W-:Y:S01]  /*0430*/  UMOV UR4, 0x400 ;  /* 0x0000040000047882 */ /* 0x000fe20000000000 */
[----:B------:R-:W-:Y:S01]  /*0440*/  UMOV UR6, 0x1 ;  /* 0x0000000100067882 */ /* 0x000fe20000000000 */
[----:B------:R-:W-:Y:S01]  /*0450*/  UMOV UR9, 0x100 ;  /* 0x0000010000097882 */ /* 0x000fe20000000000 */
[----:B------:R-:W-:-:S04]  /*0460*/  UIADD3 UR6, -UR6, 0x100000, URZ ;  /* 0x0010000006067890 */ /* 0x000fc8000fffe13f */
[----:B------:R-:W-:Y:S02]  /*0470*/  USHF.L.U32 UR7, UR6, 0xb, URZ ;  /* 0x0000000b06077899 */ /* 0x000fe4000800063f */
[----:B------:R-:W-:Y:S01]  /*0480*/  USHF.L.U32 UR6, UR6, 0x1, URZ ;  /* 0x0000000106067899 */ /* 0x000fe2000800063f */
[----:B------:R-:W-:Y:S01]  /*0490*/  ELECT P0, URZ, PT ;  /* 0x00000000003f782f */ /* 0x000fe20003800000 */
[----:B-1----:R-:W-:Y:S02]  /*04a0*/  ULEA UR8, UR5, UR4, 0x18 ;  /* 0x0000000405087291 */ /* 0x002fe4000f8ec03f */
[----:B------:R-:W-:-:S04]  /*04b0*/  UIADD3 UR4, -UR9, 0x100000, URZ ;  /* 0x0010000009047890 */ /* 0x000fc8000fffe13f */
[----:B------:R-:W-:Y:S02]  /*04c0*/  USHF.L.U32 UR5, UR4, 0xb, URZ ;  /* 0x0000000b04057899 */ /* 0x000fe4000800063f */
[----:B------:R-:W-:Y:S01]  /*04d0*/  USHF.L.U32 UR4, UR4, 0x1, URZ ;  /* 0x0000000104047899 */ /* 0x000fe2000800063f */
[----:B------:R-:W1:Y:S03]  /*04e0*/  FENCE.VIEW.ASYNC.S ;  /* 0x00000000000073c6 */ /* 0x000e660000000000 */
[----:B-1----:R1:W1:Y:S08]  /*04f0*/  SYNCS.EXCH.64 URZ, [UR8+0xca00], UR6 ;  /* 0x00ca0006083f75b2 */ /* 0x0022700008000100 */
[----:B------:R1:W1:Y:S01]  /*0500*/  SYNCS.EXCH.64 URZ, [UR8+0xca28], UR4 ;  /* 0x00ca2804083f75b2 */ /* 0x0002620008000100 */
        /* <DEDUP_REMOVED lines=8> */
[----:B------:R-:W-:Y:S01]  /*0590*/  NOP ;  /* 0x0000000000007918 */ /* 0x000fe20000000000 */
.L_x_3:
        /* <DEDUP_REMOVED lines=21> */
[----:B------:R-:W-:Y:S01]  /*06f0*/  NOP ;  /* 0x0000000000007918 */ /* 0x000fe20000000000 */
.L_x_4:
[----:B------:R-:W5:Y:S01]  /*0700*/  SHFL.IDX PT, R3, R0, RZ, 0x1f ;  /* 0x00001fff00037589 */ /* 0x000f6200000e0000 */
[----:B------:R-:W-:Y:S01]  /*0710*/  ELECT P0, URZ, PT ;  /* 0x00000000003f782f */ /* 0x000fe20003800000 */
[----:B------:R-:W-:Y:S01]  /*0720*/  NOP ;  /* 0x0000000000007918 */ /* 0x000fe20000000000 */
[----:B-1----:R-:W-:Y:S02]  /*0730*/  UMOV UR4, 0x80 ;  /* 0x0000008000047882 */ /* 0x002fe40000000000 */
[C---:B-----5:R-:W-:Y:S02]  /*0740*/  ISETP.NE.OR P0, PT, R3.reuse, RZ, !P0 ;  /* 0x000000ff0300720c */ /* 0x060fe40004705670 */
[----:B------:R-:W-:-:S11]  /*0750*/  ISETP.NE.AND P3, PT, R3, RZ, PT ;  /* 0x000000ff0300720c */ /* 0x000fd60003f65270 */
[----:B------:R-:W-:Y:S01]  /*0760*/  VOTEU.ALL UP2, P0 ;  /* 0x00000000003f7886 */ /* 0x000fe20000040000 */
[----:B------:R-:W-:Y:S01]  /*0770*/  VOTEU.ALL UP3, P0 ;  /* 0x00000000003f7886 */ /* 0x000fe20000060000 */
[----:B------:R-:W-:Y:S01]  /*0780*/  VOTEU.ALL UP4, P0 ;  /* 0x00000000003f7886 */ /* 0x000fe20000080000 */
[----:B------:R-:W-:Y:S02]  /*0790*/  VOTEU.ALL UP5, P0 ;  /* 0x00000000003f7886 */ /* 0x000fe400000a0000 */
[----:B------:R-:W1:Y:S01]  /*07a0*/  @!UP2 S2UR UR7, SR_CgaCtaId ;  /* 0x000000000007a9c3 */ /* 0x000e620000008800 */
[----:B------:R-:W-:Y:S01]  /*07b0*/  @!UP2 UMOV UR6, 0x400 ;  /* 0x000004000006a882 */ /* 0x000fe20000000000 */
[----:B------:R-:W-:-:S04]  /*07c0*/  @!UP2 UIADD3 UR4, -UR4, 0x100000, URZ ;  /* 0x001000000404a890 */ /* 0x000fc8000fffe13f */
[----:B------:R-:W-:Y:S02]  /*07d0*/  @!UP2 USHF.L.U32 UR5, UR4, 0xb, URZ ;  /* 0x0000000b0405a899 */ /* 0x000fe4000800063f */
[----:B------:R-:W-:Y:S02]  /*07e0*/  @!UP2 USHF.L.U32 UR4, UR4, 0x1, URZ ;  /* 0x000000010404a899 */ /* 0x000fe4000800063f */
[----:B-1----:R-:W-:Y:S01]  /*07f0*/  @!UP2 ULEA UR6, UR7, UR6, 0x18 ;  /* 0x000000060706a291 */ /* 0x002fe2000f8ec03f */
[----:B------:R-:W-:Y:S01]  /*0800*/  VOTEU.ALL UP2, P0 ;  /* 0x00000000003f7886 */ /* 0x000fe20000040000 */
[----:B------:R-:W1:Y:S10]  /*0810*/  FENCE.VIEW.ASYNC.S ;  /* 0x00000000000073c6 */ /* 0x000e740000000000 */
[----:B-1----:R1:W1:Y:S01]  /*0820*/  @!UP2 SYNCS.EXCH.64 URZ, [UR6+0xca90], UR4 ;  /* 0x00ca9004063fa5b2 */ /* 0x0022620008000100 */
[----:B------:R1:W1:Y:S01]  /*0830*/  @!UP3 SYNCS.EXCH.64 URZ, [UR6+0xca98], UR4 ;  /* 0x00ca9804063fb5b2 */ /* 0x0002620008000100 */
[----:B------:R1:W1:Y:S01]  /*0840*/  @!UP4 SYNCS.EXCH.64 URZ, [UR6+0xcaa0], UR4 ;  /* 0x00caa004063fc5b2 */ /* 0x0002620008000100 */
[----:B------:R1:W1:Y:S01]  /*0850*/  @!UP5 SYNCS.EXCH.64 URZ, [UR6+0xcaa8], UR4 ;  /* 0x00caa804063fd5b2 */ /* 0x0002620008000100 */
[----:B------:R-:W-:Y:S01]  /*0860*/  NOP ;  /* 0x0000000000007918 */ /* 0x000fe20000000000 */
[----:B------:R-:W-:Y:S05]  /*0870*/  @P3 BRA `(.L_x_5) ;  /* 0x0000000000503947 */ /* 0x000fea0003800000 */
[----:B-1----:R-:W1:Y:S01]  /*0880*/  S2UR UR5, SR_CgaCtaId ;  /* 0x00000000000579c3 */ /* 0x002e620000008800 */
[----:B------:R-:W-:Y:S01]  /*0890*/  UMOV UR4, 0x400 ;  /* 0x0000040000047882 */ /* 0x000fe20000000000 */
[----:B------:R-:W-:Y:S01]  /*08a0*/  UMOV UR6, 0x20 ;  /* 0x0000002000067882 */ /* 0x000fe20000000000 */
[----:B------:R-:W-:Y:S01]  /*08b0*/  UMOV UR7, 0x80 ;  /* 0x0000008000077882 */ /* 0x000fe20000000000 */
[----:B------:R-:W-:Y:S01]  /*08c0*/  ELECT P0, URZ, PT ;  /* 0x00000000003f782f */ /* 0x000fe20003800000 */
[----:B-1----:R-:W-:Y:S02]  /*08d0*/  ULEA UR8, UR5, UR4, 0x18 ;  /* 0x0000000405087291 */ /* 0x002fe4000f8ec03f */
[----:B------:R-:W-:-:S04]  /*08e0*/  UIADD3 UR4, -UR6, 0x100000, URZ ;  /* 0x0010000006047890 */ /* 0x000fc8000fffe13f */
[----:B------:R-:W-:Y:S02]  /*08f0*/  USHF.L.U32 UR5, UR4, 0xb, URZ ;  /* 0x0000000b04057899 */ /* 0x000fe4000800063f */
[----:B------:R-:W-:Y:S02]  /*0900*/  USHF.L.U32 UR4, UR4, 0x1, URZ ;  /* 0x0000000104047899 */ /* 0x000fe4000800063f */
        /* <DEDUP_REMOVED lines=10> */
[----:B------:R-:W-:Y:S01]  /*09b0*/  NOP ;  /* 0x0000000000007918 */ /* 0x000fe20000000000 */
.L_x_5:
[----:B------:R-:W-:Y:S01]  /*09c0*/  VOTEU.ANY UP2, P2 ;  /* 0x00000000003f7886 */ /* 0x000fe20001040100 */
[----:B-1----:R-:W-:Y:S01]  /*09d0*/  UMOV UR4, 0x40 ;  /* 0x0000004000047882 */ /* 0x002fe20000000000 */
[----:B------:R-:W-:Y:S01]  /*09e0*/  ISETP.NE.AND P3, PT, RZ, UR48, PT ;  /* 0x00000030ff007c0c */ /* 0x000fe2000bf65270 */
[----:B------:R-:W-:Y:S01]  /*09f0*/  NOP ;  /* 0x0000000000007918 */ /* 0x000fe20000000000 */
[----:B------:R-:W-:Y:S01]  /*0a00*/  ISETP.EQ.AND P0, PT, R4, 0x2, P1 ;  /* 0x000000020400780c */ /* 0x000fe20000f02270 */
[----:B------:R-:W1:Y:S01]  /*0a10*/  @UP2 S2UR UR7, SR_CgaCtaId ;  /* 0x00000000000729c3 */ /* 0x000e620000008800 */
[----:B------:R-:W-:Y:S01]  /*0a20*/  @UP2 UMOV UR6, 0x400 ;  /* 0x0000040000062882 */ /* 0x000fe20000000000 */
[----:B------:R-:W-:-:S04]  /*0a30*/  @UP2 UIADD3 UR4, -UR4, 0x100000, URZ ;  /* 0x0010000004042890 */ /* 0x000fc8000fffe13f */
[----:B------:R-:W-:Y:S02]  /*0a40*/  @UP2 USHF.L.U32 UR5, UR4, 0xb, URZ ;  /* 0x0000000b04052899 */ /* 0x000fe4000800063f */
[----:B------:R-:W-:Y:S02]  /*0a50*/  @UP2 USHF.L.U32 UR4, UR4, 0x1, URZ ;  /* 0x0000000104042899 */ /* 0x000fe4000800063f */
[----:B-1----:R-:W-:Y:S01]  /*0a60*/  @UP2 ULEA UR6, UR7, UR6, 0x18 ;  /* 0x0000000607062291 */ /* 0x002fe2000f8ec03f */
[----:B------:R-:W-:Y:S01]  /*0a70*/  VOTEU.ANY UP2, P2 ;  /* 0x00000000003f7886 */ /* 0x000fe20001040100 */
[----:B------:R-:W-:Y:S01]  /*0a80*/  ISETP.EQ.AND P2, PT, R4, 0x1, P1 ;  /* 0x000000010400780c */ /* 0x000fe20000f42270 */
[----:B------:R-:W1:Y:S09]  /*0a90*/  FENCE.VIEW.ASYNC.S ;  /* 0x00000000000073c6 */ /* 0x000e720000000000 */
[----:B-1----:R1:W2:Y:S01]  /*0aa0*/  @UP2 SYNCS.EXCH.64 URZ, [UR6+0xcab0], UR4 ;  /* 0x00cab004063f25b2 */ /* 0x0022a20008000100 */
[----:B------:R-:W-:Y:S01]  /*0ab0*/  NOP ;  /* 0x0000000000007918 */ /* 0x000fe20000000000 */
[----:B--234-:R-:W-:Y:S06]  /*0ac0*/  BAR.SYNC.DEFER_BLOCKING 0x0 ;  /* 0x0000000000007b1d */ /* 0x01cfec0000010000 */
[----:B------:R-:W-:Y:S05]  /*0ad0*/  @!P3 BRA `(.L_x_6) ;  /* 0x0000007400b8b947 */ /* 0x000fea0003800000 */
[----:B------:R-:W-:-:S06]  /*0ae0*/  UISETP.GT.U32.AND UP0, UPT, UR10, 0x3, UPT ;  /* 0x000000030a00788c */ /* 0x000fcc000bf04070 */
[----:B------:R-:W-:-:S13]  /*0af0*/  PLOP3.LUT P0, PT, PT, PT, UP0, 0x80, 0x0 ;  /* 0x000000000000781c */ /* 0x000fda0003f0f008 */
[----:B-1----:R-:W-:Y:S05]  /*0b00*/  @P0 EXIT ;  /* 0x000000000000094d */ /* 0x002fea0003800000 */
.L_x_7:
[----:B------:R-:W-:-:S08]  /*0b10*/  NOP ;  /* 0x0000000000007918 */ /* 0x000fd00000000000 */
[----:B------:R-:W1:Y:S02]  /*0b20*/  USETMAXREG.TRY_ALLOC.CTAPOOL UP0, 0xf0 ;  /* 0x000000f0000079c8 */ /* 0x000e640008000600 */
[----:B-1----:R-:W-:-:S13]  /*0b30*/  PLOP3.LUT P0, PT, PT, PT, UP0, 0x80, 0x0 ;  /* 0x000000000000781c */ /* 0x002fda0003f0f008 */
[----:B------:R-:W-:Y:S05]  /*0b40*/  @!P0 BRA `(.L_x_7) ;  /* 0xfffffffc00f08947 */ /* 0x000fea000383ffff */
[----:B------:R-:W-:Y:S02]  /*0b50*/  ULDC UR4, c[0x0][0xa00] ;  /* 0x0002800000047ab9 */ /* 0x000fe40000000800 */
[----:B------:R-:W-:-:S13]  /*0b60*/  ISETP.GE.AND P0, PT, R17, UR4, PT ;  /* 0x0000000411007c0c */ /* 0x000fda000bf06270 */
[----:B------:R-:W-:Y:S05]  /*0b70*/  @P0 EXIT ;  /* 0x000000000000094d */ /* 0x000fea0003800000 */
[----:B------:R-:W-:Y:S01]  /*0b80*/  SHF.R.S32.HI R3, RZ, 0x1f, R2 ;  /* 0x0000001fff037819 */ /* 0x000fe20000011402 */
[----:B------:R-:W1:Y:S01]  /*0b90*/  S2UR UR4, SR_CgaCtaId ;  /* 0x00000000000479c3 */ /* 0x000e620000008800 */
[----:B------:R-:W-:Y:S01]  /*0ba0*/  UMOV UR41, 0x400 ;  /* 0x0000040000297882 */ /* 0x000fe20000000000 */
[----:B------:R-:W-:Y:S01]  /*0bb0*/  UISETP.NE.AND UP0, UPT, UR48, 0x1, UPT ;  /* 0x000000013000788c */ /* 0x000fe2000bf05270 */
[----:B------:R-:W-:Y:S01]  /*0bc0*/  LEA.HI R3, R3, R2, RZ, 0x7 ;  /* 0x0000000203037211 */ /* 0x000fe200078f38ff */
[----:B------:R-:W-:Y:S01]  /*0bd0*/  IMAD.MOV.U32 R23, RZ, RZ, RZ ;  /* 0x000000ffff177224 */ /* 0x000fe200078e00ff */
[----:B------:R-:W-:Y:S02]  /*0be0*/  ULOP3.LUT UR40, UR47, 0x1, URZ, 0xfc, !UPT ;  /* 0x000000012f287892 */ /* 0x000fe4000f8efc3f */
[----:B------:R-:W-:Y:S01]  /*0bf0*/  LOP3.LUT R3, R3, 0xffffff80, RZ, 0xc0, !PT ;  /* 0xffffff8003037812 */ /* 0x000fe200078ec0ff */
[----:B------:R-:W-:Y:S02]  /*0c00*/  UP2UR UR5, UPR, URZ, 0x1 ;  /* 0x000000013f057883 */ /* 0x000fe40008000000 */
[----:B------:R-:W-:-:S02]  /*0c10*/  USEL UR6, URZ, 0x1, UP0 ;  /* 0x000000013f067887 */ /* 0x000fc40008000000 */
[----:B------:R-:W-:Y:S01]  /*0c20*/  IMAD.IADD R3, R2, 0x1, -R3 ;  /* 0x0000000102037824 */ /* 0x000fe200078e0a03 */
[----:B------:R-:W-:Y:S01]  /*0c30*/  ULDC.64 UR50, c[0x0][0x198] ;  /* 0x0000660000327ab9 */ /* 0x000fe20000000a00 */
[----:B------:R-:W-:Y:S01]  /*0c40*/  UMOV UR37, URZ ;  /* 0x0000003f00257c82 */ /* 0x000fe20008000000 */
[----:B------:R-:W-:Y:S01]  /*0c50*/  UMOV UR38, URZ ;  /* 0x0000003f00267c82 */ /* 0x000fe20008000000 */
[----:B------:R-:W-:Y:S01]  /*0c60*/  IMAD.U32 R80, RZ, RZ, UR6 ;  /* 0x00000006ff507e24 */ /* 0x000fe2000f8e00ff */
[----:B------:R-:W-:Y:S01]  /*0c70*/  SHF.R.S32.HI R0, RZ, 0x1f, R3 ;  /* 0x0000001fff007819 */ /* 0x000fe20000011403 */
[----:B------:R-:W-:Y:S01]  /*0c80*/  UMOV UR49, URZ ;  /* 0x0000003f00317c82 */ /* 0x000fe20008000000 */
[----:B------:R-:W-:Y:S02]  /*0c90*/  ULDC.64 UR52, c[0x0][0x208] ;  /* 0x0000820000347ab9 */ /* 0x000fe40000000a00 */
[CC--:B------:R-:W-:Y:S02]  /*0ca0*/  LEA.HI R4, R0.reuse, R3.reuse, RZ, 0x2 ;  /* 0x0000000300047211 */ /* 0x0c0fe400078f10ff */
[----:B------:R-:W-:Y:S01]  /*0cb0*/  LEA.HI R0, R0, R3, RZ, 0x5 ;  /* 0x0000000300007211 */ /* 0x000fe200078f28ff */
[----:B-1----:R-:W-:Y:S01]  /*0cc0*/  ULEA UR41, UR4, UR41, 0x18 ;  /* 0x0000002904297291 */ /* 0x002fe2000f8ec03f */
[----:B------:R-:W-:-:S02]  /*0cd0*/  SHF.R.S32.HI R5, RZ, 0x2, R4 ;  /* 0x00000002ff057819 */ /* 0x000fc40000011404 */
[----:B------:R-:W-:Y:S01]  /*0ce0*/  SHF.R.S32.HI R6, RZ, 0x1f, R4 ;  /* 0x0000001fff067819 */ /* 0x000fe20000011404 */
[----:B------:R-:W-:Y:S01]  /*0cf0*/  UIADD3 UR4, UR41, 0x3000, URZ ;  /* 0x0000300029047890 */ /* 0x000fe2000fffe03f */
[----:B------:R-:W-:Y:S01]  /*0d00*/  LOP3.LUT R4, R4, 0x7ffffffc, RZ, 0xc0, !PT ;  /* 0x7ffffffc04047812 */ /* 0x000fe200078ec0ff */
[----:B------:R-:W-:Y:S01]  /*0d10*/  USHF.R.U32.HI UR5, URZ, 0x4, UR41 ;  /* 0x000000043f057899 */ /* 0x000fe20008011629 */
[----:B------:R-:W-:Y:S01]  /*0d20*/  LEA.HI R6, R6, R5, RZ, 0x3 ;  /* 0x0000000506067211 */ /* 0x000fe200078f18ff */
[----:B------:R-:W-:Y:S01]  /*0d30*/  USHF.R.U32.HI UR4, URZ, 0x4, UR4 ;  /* 0x000000043f047899 */ /* 0x000fe20008011604 */
[----:B------:R-:W-:Y:S01]  /*0d40*/  SHF.R.S32.HI R0, RZ, 0x5, R0 ;  /* 0x00000005ff007819 */ /* 0x000fe20000011400 */
[----:B------:R-:W-:Y:S01]  /*0d50*/  IMAD.IADD R4, R3, 0x1, -R4 ;  /* 0x0000000103047824 */ /* 0x000fe200078e0a04 */
[----:B------:R-:W-:Y:S01]  /*0d60*/  LOP3.LUT R6, R6, 0xfffffff8, RZ, 0xc0, !PT ;  /* 0xfffffff806067812 */ /* 0x000fe200078ec0ff */
[----:B------:R-:W-:Y:S02]  /*0d70*/  ULOP3.LUT UR5, UR5, 0x3fff, URZ, 0xc0, !UPT ;  /* 0x00003fff05057892 */ /* 0x000fe4000f8ec03f */
[----:B------:R-:W-:Y:S01]  /*0d80*/  ULOP3.LUT UR42, UR4, 0x3fff, URZ, 0xc0, !UPT ;  /* 0x00003fff042a7892 */ /* 0x000fe2000f8ec03f */
[----:B------:R-:W-:Y:S01]  /*0d90*/  IMAD.SHL.U32 R18, R4, 0x2, RZ ;  /* 0x0000000204127824 */ /* 0x000fe200078e00ff */
[----:B------:R-:W-:Y:S01]  /*0da0*/  ULOP3.LUT UR43, UR5, 0x10000, URZ, 0xfc, !UPT ;  /* 0x00010000052b7892 */ /* 0x000fe2000f8efc3f */
[----:B------:R-:W-:Y:S01]  /*0db0*/  IMAD.IADD R5, R5, 0x1, -R6 ;  /* 0x0000000105057824 */ /* 0x000fe200078e0a06 */
[----:B------:R-:W-:-:S04]  /*0dc0*/  ULOP3.LUT UR44, UR42, 0x10000, URZ, 0xfc, !UPT ;  /* 0x000100002a2c7892 */ /* 0x000fc8000f8efc3f */
[----:B------:R-:W-:-:S08]  /*0dd0*/  LEA R16, R0, R5, 0x4 ;  /* 0x0000000500107211 */ /* 0x000fd000078e20ff */
.L_x_77:
[----:B------:R-:W-:Y:S01]  /*0de0*/  ULDC UR8, c[0x0][0xa04] ;  /* 0x0002810000087ab9 */ /* 0x000fe20000000800 */
[----:B------:R-:W-:Y:S01]  /*0df0*/  R2UR UR45, R17 ;  /* 0x00000000112d72ca */ /* 0x000fe200000e0000 */
[----:B------:R-:W-:Y:S01]  /*0e00*/  UISETP.NE.AND UP0, UPT, UR8, 0x1, UPT ;  /* 0x000000010800788c */ /* 0x000fe2000bf05270 */
[----:B------:R-:W-:Y:S01]  /*0e10*/  ULDC UR4, c[0x0][0xa10] ;  /* 0x0002840000047ab9 */ /* 0x000fe20000000800 */
[----:B------:R-:W-:Y:S01]  /*0e20*/  ULDC UR36, c[0x0][0xa1c] ;  /* 0x0002870000247ab9 */ /* 0x000fe20000000800 */
[----:B------:R-:W-:Y:S02]  /*0e30*/  UISETP.NE.AND UP1, UPT, UR4, 0x1, UPT ;  /* 0x000000010400788c */ /* 0x000fe4000bf25270 */
[----:B------:R-:W-:-:S06]  /*0e40*/  UISETP.NE.AND UP2, UPT, UR48, 0x1, UPT ;  /* 0x000000013000788c */ /* 0x000fcc000bf45270 */
[----:B------:R-:W-:Y:S01]  /*0e50*/  @UP0 ULDC.64 UR6, c[0x0][0xa08] ;  /* 0x0002820000060ab9 */ /* 0x000fe20000000a00 */
[----:B------:R-:W-:Y:S01]  /*0e60*/  PLOP3.LUT P0, PT, PT, PT, UP2, 0x80, 0x0 ;  /* 0x000000000000781c */ /* 0x000fe20003f0f028 */
[----:B------:R-:W-:-:S03]  /*0e70*/  UIMAD.WIDE.U32 UR4, UR45, UR6, URZ ;  /* 0x000000062d0472a5 */ /* 0x000fc6000f8e003f */
[----:B------:R-:W-:Y:S01]  /*0e80*/  @UP1 ULDC UR6, c[0x0][0xa18] ;  /* 0x0002860000061ab9 */ /* 0x000fe20000000800 */
[----:B------:R-:W-:Y:S02]  /*0e90*/  @UP0 USHF.R.U32.HI UR45, URZ, UR7, UR5 ;  /* 0x000000073f2d0299 */ /* 0x000fe40008011605 */
[----:B------:R-:W-:Y:S01]  /*0ea0*/  UISETP.NE.AND UP0, UPT, UR36, 0x1, UPT ;  /* 0x000000012400788c */ /* 0x000fe2000bf05270 */
[----:B------:R-:W-:Y:S02]  /*0eb0*/  @UP1 ULDC UR4, c[0x0][0xa14] ;  /* 0x0002850000041ab9 */ /* 0x000fe40000000800 */
[----:B------:R-:W-:Y:S02]  /*0ec0*/  UIMAD.WIDE.U32 UR4, UR45, UR4, URZ ;  /* 0x000000042d0472a5 */ /* 0x000fe4000f8e003f */
[----:B------:R-:W-:Y:S01]  /*0ed0*/  IMAD R0, RZ, RZ, -UR45 ;  /* 0x8000002dff007e24 */ /* 0x000fe2000f8e02ff */
[----:B------:R-:W-:Y:S01]  /*0ee0*/  UMOV UR46, UR45 ;  /* 0x0000002d002e7c82 */ /* 0x000fe20008000000 */
[----:B------:R-:W-:-:S02]  /*0ef0*/  @UP1 USHF.R.U32.HI UR46, URZ, UR6, UR5 ;  /* 0x000000063f2e1299 */ /* 0x000fc40008011605 */
[----:B------:R-:W-:Y:S02]  /*0f00*/  IMAD R0, R0, UR8, R17 ;  /* 0x0000000800007c24 */ /* 0x000fe4000f8e0211 */
[----:B------:R-:W-:Y:S02]  /*0f10*/  @UP0 ULDC.64 UR6, c[0x0][0xa20] ;  /* 0x0002880000060ab9 */ /* 0x000fe40000000a00 */
[----:B------:R-:W-:-:S03]  /*0f20*/  UIMAD.WIDE.U32 UR4, UR46, UR6, URZ ;  /* 0x000000062e0472a5 */ /* 0x000fc6000f8e003f */
[----:B------:R-:W-:Y:S01]  /*0f30*/  UMOV UR6, UR46 ;  /* 0x0000002e00067c82 */ /* 0x000fe20008000000 */
[----:B------:R-:W-:-:S04]  /*0f40*/  @UP0 USHF.R.U32.HI UR6, URZ, UR7, UR5 ;  /* 0x000000073f060299 */ /* 0x000fc80008011605 */
[----:B------:R-:W-:-:S04]  /*0f50*/  UIADD3 UR4, -UR6, URZ, URZ ;  /* 0x0000003f06047290 */ /* 0x000fc8000fffe13f */
[----:B------:R-:W-:Y:S01]  /*0f60*/  UIMAD UR36, UR36, UR4, UR46 ;  /* 0x00000004242472a4 */ /* 0x000fe2000f8e022e */
[----:B-123--:R-:W-:Y:S11]  /*0f70*/  @!P0 BRA `(.L_x_8) ;  /* 0x0000000000688947 */ /* 0x00eff60003800000 */
[----:B------:R-:W-:-:S06]  /*0f80*/  UISETP.NE.AND UP0, UPT, UR48, 0x2, UPT ;  /* 0x000000023000788c */ /* 0x000fcc000bf05270 */
[----:B------:R-:W-:-:S13]  /*0f90*/  PLOP3.LUT P1, PT, PT, PT, UP0, 0x80, 0x0 ;  /* 0x000000000000781c */ /* 0x000fda0003f2f008 */
[----:B------:R-:W-:Y:S05]  /*0fa0*/  @!P1 BRA `(.L_x_9) ;  /* 0x0000000000449947 */ /* 0x000fea0003800000 */
[----:B------:R-:W-:-:S06]  /*0fb0*/  UISETP.NE.AND UP0, UPT, UR48, 0x3, UPT ;  /* 0x000000033000788c */ /* 0x000fcc000bf05270 */
[----:B------:R-:W-:-:S13]  /*0fc0*/  PLOP3.LUT P1, PT, PT, PT, UP0, 0x80, 0x0 ;  /* 0x000000000000781c */ /* 0x000fda0003f2f008 */
[----:B------:R-:W-:Y:S05]  /*0fd0*/  @!P1 BRA `(.L_x_10) ;  /* 0x0000000000249947 */ /* 0x000fea0003800000 */
[----:B------:R-:W-:-:S06]  /*0fe0*/  UISETP.NE.AND UP0, UPT, UR48, 0x4, UPT ;  /* 0x000000043000788c */ /* 0x000fcc000bf05270 */
[----:B------:R-:W-:-:S13]  /*0ff0*/  PLOP3.LUT P1, PT, PT, PT, UP0, 0x80, 0x0 ;  /* 0x000000000000781c */ /* 0x000fda0003f2f008 */
[----:B------:R-:W-:Y:S05]  /*1000*/  @P1 BRA `(.L_x_11) ;  /* 0x0000000000541947 */ /* 0x000fea0003800000 */
[----:B------:R-:W-:Y:S02]  /*1010*/  UIADD3 UR4, UR37, -0x1, URZ ;  /* 0xffffffff25047890 */ /* 0x000fe4000fffe03f */
[----:B------:R-:W-:Y:S02]  /*1020*/  ULOP3.LUT UR37, UR37, 0x1, URZ, 0xc, !UPT ;  /* 0x0000000125257892 */ /* 0x000fe4000f8e0c3f */
[----:B------:R-:W-:-:S04]  /*1030*/  ULOP3.LUT UR4, UR4, 0x2, URZ, 0xc0, !UPT ;  /* 0x0000000204047892 */ /* 0x000fc8000f8ec03f */
[----:B------:R-:W-:-:S04]  /*1040*/  USHF.R.U32.HI UR4, URZ, 0x1, UR4 ;  /* 0x000000013f047899 */ /* 0x000fc80008011604 */
[----:B------:R-:W-:Y:S01]  /*1050*/  ULOP3.LUT UR38, UR38, UR4, URZ, 0x3c, !UPT ;  /* 0x0000000426267292 */ /* 0x000fe2000f8e3c3f */
[----:B------:R-:W-:Y:S11]  /*1060*/  BRA `(.L_x_11) ;  /* 0x00000000003c7947 */ /* 0x000ff60003800000 */
.L_x_10:
[----:B------:R-:W-:Y:S02]  /*1070*/  ULOP3.LUT UP0, URZ, UR37, 0x2, URZ, 0xc0, !UPT ;  /* 0x00000002253f7892 */ /* 0x000fe4000f80c03f */
[----:B------:R-:W-:Y:S02]  /*1080*/  ULOP3.LUT UR37, UR37, 0x1, URZ, 0xc0, !UPT ;  /* 0x0000000125257892 */ /* 0x000fe4000f8ec03f */
[----:B------:R-:W-:-:S04]  /*1090*/  USEL UR4, URZ, 0x1, UP0 ;  /* 0x000000013f047887 */ /* 0x000fc80008000000 */
[----:B------:R-:W-:Y:S01]  /*10a0*/  ULOP3.LUT UR38, UR38, UR4, URZ, 0x3c, !UPT ;  /* 0x0000000426267292 */ /* 0x000fe2000f8e3c3f */
[----:B------:R-:W-:Y:S11]  /*10b0*/  BRA `(.L_x_11) ;  /* 0x0000000000287947 */ /* 0x000ff60003800000 */
.L_x_9:
[----:B------:R-:W-:Y:S02]  /*10c0*/  UIADD3 UR4, UR37, 0x1, URZ ;  /* 0x0000000125047890 */ /* 0x000fe4000fffe03f */
[----:B------:R-:W-:Y:S02]  /*10d0*/  ULOP3.LUT UR37, UR37, 0x1, URZ, 0xc, !UPT ;  /* 0x0000000125257892 */ /* 0x000fe4000f8e0c3f */
[----:B------:R-:W-:-:S04]  /*10e0*/  UISETP.GT.U32.AND UP0, UPT, UR4, 0x1, UPT ;  /* 0x000000010400788c */ /* 0x000fc8000bf04070 */
[----:B------:R-:W-:-:S04]  /*10f0*/  USEL UR4, URZ, 0x1, !UP0 ;  /* 0x000000013f047887 */ /* 0x000fc8000c000000 */
[----:B------:R-:W-:Y:S01]  /*1100*/  ULOP3.LUT UR38, UR38, UR4, URZ, 0x3c, !UPT ;  /* 0x0000000426267292 */ /* 0x000fe2000f8e3c3f */
[----:B------:R-:W-:Y:S11]  /*1110*/  BRA `(.L_x_11) ;  /* 0x0000000000107947 */ /* 0x000ff60003800000 */
.L_x_8:
[----:B------:R-:W-:Y:S02]  /*1120*/  UISETP.GT.U32.AND UP0, UPT, UR37, 0x1, UPT ;  /* 0x000000012500788c */ /* 0x000fe4000bf04070 */
[----:B------:R-:W-:Y:S02]  /*1130*/  ULOP3.LUT UR37, UR37, 0x1, URZ, 0xc0, !UPT ;  /* 0x0000000125257892 */ /* 0x000fe4000f8ec03f */
[----:B------:R-:W-:-:S04]  /*1140*/  USEL UR4, URZ, 0x1, !UP0 ;  /* 0x000000013f047887 */ /* 0x000fc8000c000000 */
[----:B------:R-:W-:-:S12]  /*1150*/  ULOP3.LUT UR38, UR38, UR4, URZ, 0x3c, !UPT ;  /* 0x0000000426267292 */ /* 0x000fd8000f8e3c3f */
.L_x_11:
[----:B------:R-:W-:Y:S05]  /*1160*/  @!P0 BRA `(.L_x_12) ;  /* 0x0000000000408947 */ /* 0x000fea0003800000 */
[----:B------:R-:W-:-:S06]  /*1170*/  UISETP.NE.AND UP0, UPT, UR48, 0x2, UPT ;  /* 0x000000023000788c */ /* 0x000fcc000bf05270 */
[----:B------:R-:W-:-:S13]  /*1180*/  PLOP3.LUT P0, PT, PT, PT, UP0, 0x80, 0x0 ;  /* 0x000000000000781c */ /* 0x000fda0003f0f008 */
[----:B------:R-:W-:Y:S05]  /*1190*/  @!P0 BRA `(.L_x_13) ;  /* 0x00000000002c8947 */ /* 0x000fea0003800000 */
[----:B------:R-:W-:-:S06]  /*11a0*/  UISETP.NE.AND UP0, UPT, UR48, 0x3, UPT ;  /* 0x000000033000788c */ /* 0x000fcc000bf05270 */
[----:B------:R-:W-:-:S13]  /*11b0*/  PLOP3.LUT P0, PT, PT, PT, UP0, 0x80, 0x0 ;  /* 0x000000000000781c */ /* 0x000fda0003f0f008 */
[----:B------:R-:W-:Y:S05]  /*11c0*/  @!P0 BRA `(.L_x_14) ;  /* 0x0000000000188947 */ /* 0x000fea0003800000 */
[----:B------:R-:W-:Y:S01]  /*11d0*/  UISETP.NE.AND UP0, UPT, UR48, 0x4, UPT ;  /* 0x000000043000788c */ /* 0x000fe2000bf05270 */
[----:B------:R-:W-:-:S05]  /*11e0*/  IMAD.MOV.U32 R19, RZ, RZ, R0 ;  /* 0x000000ffff137224 */ /* 0x000fca00078e0000 */
[----:B------:R-:W-:-:S13]  /*11f0*/  PLOP3.LUT P0, PT, PT, PT, UP0, 0x80, 0x0 ;  /* 0x000000000000781c */ /* 0x000fda0003f0f008 */
[----:B------:R-:W-:Y:S05]  /*1200*/  @P0 BRA `(.L_x_15) ;  /* 0x00000000001c0947 */ /* 0x000fea0003800000 */
[----:B------:R-:W-:Y:S01]  /*1210*/  LEA R19, R0, 0x3, 0x1 ;  /* 0x0000000300137811 */ /* 0x000fe200078e08ff */
[----:B------:R-:W-:Y:S06]  /*1220*/  BRA `(.L_x_15) ;  /* 0x0000000000147947 */ /* 0x000fec0003800000 */
.L_x_14:
[----:B------:R-:W-:Y:S01]  /*1230*/  LEA R19, R0, 0x2, 0x1 ;  /* 0x0000000200137811 */ /* 0x000fe200078e08ff */
[----:B------:R-:W-:Y:S06]  /*1240*/  BRA `(.L_x_15) ;  /* 0x00000000000c7947 */ /* 0x000fec0003800000 */
.L_x_13:
[----:B------:R-:W-:Y:S01]  /*1250*/  LEA R19, R0, 0x1, 0x1 ;  /* 0x0000000100137811 */ /* 0x000fe200078e08ff */
[----:B------:R-:W-:Y:S06]  /*1260*/  BRA `(.L_x_15) ;  /* 0x0000000000047947 */ /* 0x000fec0003800000 */
.L_x_12:
[----:B------:R-:W-:-:S07]  /*1270*/  SHF.L.U32 R19, R0, 0x1, RZ ;  /* 0x0000000100137819 */ /* 0x000fce00000006ff */
.L_x_15:
[----:B------:R-:W-:Y:S01]  /*1280*/  ULOP3.LUT UR6, UR39, 0x1, URZ, 0xfc, !UPT ;  /* 0x0000000127067892 */ /* 0x000fe2000f8efc3f */
[----:B------:R-:W-:Y:S01]  /*1290*/  LEA R0, R0, 0xbf, 0x7 ;  /* 0x000000bf00007811 */ /* 0x000fe200078e38ff */
[----:B------:R-:W-:Y:S02]  /*12a0*/  ULDC UR4, c[0x0][0x28c] ;  /* 0x0000a30000047ab9 */ /* 0x000fe40000000800 */
[----:B------:R-:W-:Y:S01]  /*12b0*/  UIADD3 UR4, UR4, 0x3f, URZ ;  /* 0x0000003f04047890 */ /* 0x000fe2000fffe03f */
[----:B------:R-:W-:Y:S01]  /*12c0*/  SHF.R.S32.HI R3, RZ, 0x1f, R0 ;  /* 0x0000001fff037819 */ /* 0x000fe20000011400 */
[----:B------:R-:W-:Y:S02]  /*12d0*/  UISETP.NE.AND UP0, UPT, UR6, 0x3, UPT ;  /* 0x000000030600788c */ /* 0x000fe4000bf05270 */
[----:B------:R-:W-:Y:S01]  /*12e0*/  USHF.R.S32.HI UR5, URZ, 0x1f, UR4 ;  /* 0x0000001f3f057899 */ /* 0x000fe20008011404 */
[----:B------:R-:W-:-:S03]  /*12f0*/  LEA.HI R3, R3, R0, RZ, 0x6 ;  /* 0x0000000003037211 */ /* 0x000fc600078f30ff */
[----:B------:R-:W-:Y:S01]  /*1300*/  PLOP3.LUT P0, PT, PT, PT, UP0, 0x80, 0x0 ;  /* 0x000000000000781c */ /* 0x000fe20003f0f008 */
[----:B------:R-:W-:Y:S01]  /*1310*/  ULEA.HI UR5, UR5, UR4, URZ, 0x6 ;  /* 0x0000000405057291 */ /* 0x000fe2000f8f303f */
[----:B------:R-:W-:-:S03]  /*1320*/  SHF.R.S32.HI R0, RZ, 0x6, R3 ;  /* 0x00000006ff007819 */ /* 0x000fc60000011403 */
[----:B------:R-:W-:-:S06]  /*1330*/  USHF.R.S32.HI UR5, URZ, 0x6, UR5 ;  /* 0x000000063f057899 */ /* 0x000fcc0008011405 */
[----:B------:R-:W-:Y:S02]  /*1340*/  VIMNMX R0, R0, UR5, PT ;  /* 0x0000000500007c48 */ /* 0x000fe4000bfe0100 */
[----:B------:R-:W-:Y:S05]  /*1350*/  @!P0 BRA `(.L_x_16) ;  /* 0x0000000000048947 */ /* 0x000fea0003800000 */
[----:B------:R-:W-:Y:S01]  /*1360*/  BPT.TRAP 0x1 ;  /* 0x000000040000795c */ /* 0x000fe20000300000 */
.L_x_16:
[----:B------:R-:W-:Y:S01]  /*1370*/  ULEA UR4, UR37, UR41, 0x3 ;  /* 0x0000002925047291 */ /* 0x000fe2000f8e183f */
[----:B------:R-:W-:Y:S01]  /*1380*/  IMAD.U32 R3, RZ, RZ, UR38 ;  /* 0x00000026ff037e24 */ /* 0x000fe2000f8e00ff */
[----:B------:R-:W-:-:S04]  /*1390*/  UISETP.NE.AND UP0, UPT, UR40, 0x3, UPT ;  /* 0x000000032800788c */ /* 0x000fc8000bf05270 */
[----:B------:R-:W-:Y:S02]  /*13a0*/  SHF.L.U32 R3, R3, 0x1f, RZ ;  /* 0x0000001f03037819 */ /* 0x000fe400000006ff */
[----:B------:R-:W-:Y:S02]  /*13b0*/  PLOP3.LUT P0, PT, PT, PT, UP0, 0x80, 0x0 ;  /* 0x000000000000781c */ /* 0x000fe40003f0f008 */
[----:B------:R-:W1:Y:S02]  /*13c0*/  SYNCS.PHASECHK.TRANS64.TRYWAIT P1, [UR4+0xca50], R3 ;  /* 0x00ca5003ff0075a7 */ /* 0x000e640008020144 */
[----:B-1----:R-:W-:Y:S09]  /*13d0*/  @!P1 BRA `(.L_x_17) ;  /* 0x0000008800809947 */ /* 0x002ff20003800000 */
.L_x_124:
[----:B------:R-:W-:Y:S05]  /*13e0*/  @!P0 BRA `(.L_x_18) ;  /* 0x0000000000048947 */ /* 0x000fea0003800000 */
[----:B------:R-:W-:Y:S01]  /*13f0*/  BPT.TRAP 0x1 ;  /* 0x000000040000795c */ /* 0x000fe20000300000 */
.L_x_18:
[----:B------:R-:W-:Y:S01]  /*1400*/  ULEA UR18, UR49, UR41, 0x3 ;  /* 0x0000002931127291 */ /* 0x000fe2000f8e183f */
[----:B-1----:R-:W-:Y:S01]  /*1410*/  SHF.L.U32 R3, R23, 0x1f, RZ ;  /* 0x0000001f17037819 */ /* 0x002fe200000006ff */
[----:B------:R-:W-:Y:S01]  /*1420*/  UIADD3 UR19, UR41, 0xca90, URZ ;  /* 0x0000ca9029137890 */ /* 0x000fe2000fffe03f */
[----:B------:R-:W-:Y:S01]  /*1430*/  SHF.L.U32 R4, R80, 0x1f, RZ ;  /* 0x0000001f50047819 */ /* 0x000fe200000006ff */
[----:B------:R-:W-:Y:S02]  /*1440*/  ULEA UR4, UR48, 0xfffffff8, 0x3 ;  /* 0xfffffff830047891 */ /* 0x000fe4000f8e183f */
[----:B------:R-:W-:Y:S02]  /*1450*/  ULEA UR16, UR48, UR19, 0x3 ;  /* 0x0000001330107291 */ /* 0x000fe4000f8e183f */
[----:B------:R-:W-:Y:S01]  /*1460*/  ULOP3.LUT UR17, UR4, 0x8, URZ, 0xc, !UPT ;  /* 0x0000000804117892 */ /* 0x000fe2000f8e0c3f */
[----:B------:R-:W1:Y:S02]  /*1470*/  SYNCS.PHASECHK.TRANS64.TRYWAIT P1, [UR18+0xca00], R3 ;  /* 0x00ca0003ff0075a7 */ /* 0x000e640008020152 */
[----:B-1----:R-:W-:Y:S09]  /*1480*/  @!P1 BRA `(.L_x_19) ;  /* 0x00000088006c9947 */ /* 0x002ff20003800000 */
.L_x_125:
[----:B------:R-:W2:Y:S02]  /*1490*/  SYNCS.PHASECHK.TRANS64.TRYWAIT P1, [UR16+-0x8], R4 ;  /* 0xfffff804ff0075a7 */ /* 0x000ea40008020150 */
[----:B--2---:R-:W-:Y:S05]  /*14a0*/  @!P1 BRA `(.L_x_20) ;  /* 0x00000088007c9947 */ /* 0x004fea0003800000 */
.L_x_126:
[----:B------:R-:W-:Y:S01]  /*14b0*/  UIMAD UR14, UR49, 0x180, UR44 ;  /* 0x00000180310e78a4 */ /* 0x000fe2000f8e022c */
[----:B------:R-:W-:Y:S01]  /*14c0*/  WARPGROUP.ARRIVE ;  /* 0x00000000000079c5 */ /* 0x000fe20000000000 */
[----:B------:R-:W-:Y:S01]  /*14d0*/  UIMAD UR12, UR37, 0x180, UR43 ;  /* 0x00000180250c78a4 */ /* 0x000fe2000f8e022b */
[----:B-1----:R-:W-:Y:S01]  /*14e0*/  IMAD R3, R19, 0x40, R16 ;  /* 0x0000004013037824 */ /* 0x002fe200078e0210 */
[----:B------:R-:W-:Y:S01]  /*14f0*/  UMOV UR15, 0xc0000010 ;  /* 0xc0000010000f7882 */ /* 0x000fe20000000000 */
[----:B------:R-:W-:Y:S01]  /*1500*/  UMOV UR13, 0xc0000010 ;  /* 0xc0000010000d7882 */ /* 0x000fe20000000000 */
[----:B------:R-:W-:Y:S01]  /*1510*/  UIADD3 UR6, UR14, 0x80, URZ ;  /* 0x000000800e067890 */ /* 0x000fe2000fffe03f */
[C---:B------:R-:W-:Y:S01]  /*1520*/  VIADD R4, R18.reuse, 0x8 ;  /* 0x0000000812047836 */ /* 0x040fe20000000000 */
[----:B------:R-:W-:Y:S01]  /*1530*/  UIADD3 UR4, UR12, 0x80, URZ ;  /* 0x000000800c047890 */ /* 0x000fe2000fffe03f */
[C---:B------:R-:W-:Y:S01]  /*1540*/  VIADD R5, R3.reuse, 0x8 ;  /* 0x0000000803057836 */ /* 0x040fe20000000000 */
[----:B------:R-:W-:Y:S01]  /*1550*/  UMOV UR7, 0xc0000010 ;  /* 0xc000001000077882 */ /* 0x000fe20000000000 */
[----:B------:R-:W-:Y:S01]  /*1560*/  HGMMA.64x64x16.F32 R24, gdesc[UR12], RZ, !UPT, gsb0 ;  /* 0x00e000000c1879f0 */ /* 0x000fe2000c0008ff */
[----:B------:R-:W-:Y:S01]  /*1570*/  UMOV UR5, 0xc0000010 ;  /* 0xc000001000057882 */ /* 0x000fe20000000000 */
[----:B------:R-:W-:Y:S01]  /*1580*/  UIADD3 UR10, UR14, 0x100, URZ ;  /* 0x000001000e0a7890 */ /* 0x000fe2000fffe03f */
[----:B------:R-:W-:Y:S01]  /*1590*/  ISETP.GE.AND P6, PT, R3, R4, PT ;  /* 0x000000040300720c */ /* 0x000fe20003fc6270 */
[----:B------:R-:W-:Y:S01]  /*15a0*/  UIADD3 UR8, UR12, 0x100, URZ ;  /* 0x000001000c087890 */ /* 0x000fe2000fffe03f */
[C---:B------:R-:W-:Y:S01]  /*15b0*/  IADD3 R4, R18.reuse, 0x10, RZ ;  /* 0x0000001012047810 */ /* 0x040fe20007ffe0ff */
[----:B------:R-:W-:Y:S01]  /*15c0*/  UMOV UR11, 0xc0000010 ;  /* 0xc0000010000b7882 */ /* 0x000fe20000000000 */
[----:B------:R-:W-:Y:S01]  /*15d0*/  UMOV UR9, 0xc0000010 ;  /* 0xc000001000097882 */ /* 0x000fe20000000000 */
[----:B------:R-:W-:Y:S01]  /*15e0*/  ISETP.GE.AND P1, PT, R5, R18, PT ;  /* 0x000000120500720c */ /* 0x000fe20003f26270 */
[C---:B------:R-:W-:Y:S01]  /*15f0*/  VIADD R6, R18.reuse, 0x9 ;  /* 0x0000000912067836 */ /* 0x040fe20000000000 */
[----:B------:R-:W-:Y:S01]  /*1600*/  ISETP.GE.AND P2, PT, R3, R4, PT ;  /* 0x000000040300720c */ /* 0x000fe20003f46270 */
[C---:B------:R-:W-:Y:S01]  /*1610*/  VIADD R4, R18.reuse, 0x18 ;  /* 0x0000001812047836 */ /* 0x040fe20000000000 */
[----:B------:R-:W-:Y:S01]  /*1620*/  ISETP.GT.AND P3, PT, R5, R18, PT ;  /* 0x000000120500720c */ /* 0x000fe20003f64270 */
[C---:B------:R-:W-:Y:S01]  /*1630*/  VIADD R8, R18.reuse, 0x11 ;  /* 0x0000001112087836 */ /* 0x040fe20000000000 */
[----:B------:R-:W-:Y:S01]  /*1640*/  ISETP.GE.AND P5, PT, R3, R6, PT ;  /* 0x000000060300720c */ /* 0x000fe20003fa6270 */
[----:B------:R-:W-:Y:S01]  /*1650*/  VIADD R6, R18, 0x20 ;  /* 0x0000002012067836 */ /* 0x000fe20000000000 */
[----:B------:R-:W-:-:S02]  /*1660*/  P2R R9, PR, RZ, 0x1 ;  /* 0x00000001ff097803 */ /* 0x000fc40000000000 */
[----:B------:R-:W-:Y:S01]  /*1670*/  ISETP.GE.AND P4, PT, R3, R8, PT ;  /* 0x000000080300720c */ /* 0x000fe20003f86270 */
[----:B------:R-:W-:Y:S02]  /*1680*/  WARPGROUP.DEPBAR.LE gsb0, 0x0 ;  /* 0x00008000000079c5 */ /* 0x000fe40000010000 */
[----:B------:R-:W-:-:S06]  /*1690*/  WARPGROUP.ARRIVE ;  /* 0x00000000000079c5 */ /* 0x000fcc0000000000 */
[----:B------:R-:W-:Y:S01]  /*16a0*/  HGMMA.64x64x16.F32 R24, gdesc[UR4], R24, gsb0 ;  /* 0x00e00000041879f0 */ /* 0x000fe20008000818 */
[----:B------:R-:W-:Y:S02]  /*16b0*/  ULDC UR6, c[0x0][0x604] ;  /* 0x0001810000067ab9 */ /* 0x000fe40000000800 */
[----:B------:R-:W-:Y:S02]  /*16c0*/  WARPGROUP.DEPBAR.LE gsb0, 0x0 ;  /* 0x00008000000079c5 */ /* 0x000fe40000010000 */
[----:B------:R-:W-:-:S06]  /*16d0*/  WARPGROUP.ARRIVE ;  /* 0x00000000000079c5 */ /* 0x000fcc0000000000 */
[----:B------:R-:W-:Y:S03]  /*16e0*/  HGMMA.64x64x16.F32 R24, gdesc[UR8], R24, gsb0 ;  /* 0x00e00000081879f0 */ /* 0x000fe60008000818 */
[----:B------:R-:W-:Y:S02]  /*16f0*/  WARPGROUP.DEPBAR.LE gsb0, 0x0 ;  /* 0x00008000000079c5 */ /* 0x000fe40000010000 */
[----:B------:R-:W-:Y:S02]  /*1700*/  FSEL R26, R26, -INF , P1 ;  /* 0xff8000001a1a7808 */ /* 0x000fe40000800000 */
[----:B------:R-:W-:Y:S02]  /*1710*/  ISETP.GE.AND P1, PT, R3, R18, PT ;  /* 0x000000120300720c */ /* 0x000fe40003f26270 */
[----:B------:R-:W-:Y:S02]  /*1720*/  FSEL R27, R27, -INF , P3 ;  /* 0xff8000001b1b7808 */ /* 0x000fe40001800000 */
[----:B------:R-:W-:-:S02]  /*1730*/  FSEL R24, R24, -INF , P1 ;  /* 0xff80000018187808 */ /* 0x000fc40000800000 */
[----:B------:R-:W-:Y:S02]  /*1740*/  FSEL R30, R30, -INF , P1 ;  /* 0xff8000001e1e7808 */ /* 0x000fe40000800000 */
[C---:B------:R-:W-:Y:S02]  /*1750*/  ISETP.GT.AND P3, PT, R3.reuse, R18, PT ;  /* 0x000000120300720c */ /* 0x040fe40003f64270 */
[----:B------:R-:W-:Y:S01]  /*1760*/  ISETP.GE.AND P1, PT, R3, R4, PT ;  /* 0x000000040300720c */ /* 0x000fe20003f26270 */
[C---:B------:R-:W-:Y:S01]  /*1770*/  VIADD R4, R18.reuse, 0x19 ;  /* 0x0000001912047836 */ /* 0x040fe20000000000 */
[----:B------:R-:W-:Y:S02]  /*1780*/  FSEL R25, R25, -INF , P3 ;  /* 0xff80000019197808 */ /* 0x000fe40001800000 */
[----:B------:R-:W-:Y:S02]  /*1790*/  FSEL R31, R31, -INF , P3 ;  /* 0xff8000001f1f7808 */ /* 0x000fe40001800000 */
[----:B------:R-:W-:Y:S01]  /*17a0*/  ISETP.GE.AND P3, PT, R3, R4, PT ;  /* 0x000000040300720c */ /* 0x000fe20003f66270 */
[----:B------:R-:W-:Y:S01]  /*17b0*/  VIADD R4, R18, 0x21 ;  /* 0x0000002112047836 */ /* 0x000fe20000000000 */
[----:B------:R-:W-:-:S02]  /*17c0*/  FSEL R28, R28, -INF , P6 ;  /* 0xff8000001c1c7808 */ /* 0x000fc40003000000 */
[----:B------:R-:W-:Y:S02]  /*17d0*/  FMNMX R5, R24, R25, !PT ;  /* 0x0000001918057209 */ /* 0x000fe40007800000 */
[----:B------:R-:W-:Y:S02]  /*17e0*/  FSEL R34, R34, -INF , P6 ;  /* 0xff80000022227808 */ /* 0x000fe40003000000 */
[----:B------:R-:W-:Y:S02]  /*17f0*/  ISETP.GE.AND P6, PT, R3, R6, PT ;  /* 0x000000060300720c */ /* 0x000fe40003fc6270 */
[----:B------:R-:W-:Y:S02]  /*1800*/  FSEL R29, R29, -INF , P5 ;  /* 0xff8000001d1d7808 */ /* 0x000fe40002800000 */
[----:B------:R-:W-:Y:S02]  /*1810*/  FSEL R35, R35, -INF , P5 ;  /* 0xff80000023237808 */ /* 0x000fe40002800000 */
[----:B------:R-:W-:-:S02]  /*1820*/  ISETP.GE.AND P5, PT, R3, R4, PT ;  /* 0x000000040300720c */ /* 0x000fc40003fa6270 */
[----:B------:R-:W-:Y:S02]  /*1830*/  FMNMX R6, R28, R5, !PT ;  /* 0x000000051c067209 */ /* 0x000fe40007800000 */
[----:B------:R-:W-:Y:S02]  /*1840*/  IADD3 R4, R18, 0x28, RZ ;  /* 0x0000002812047810 */ /* 0x000fe40007ffe0ff */
[----:B------:R-:W-:Y:S02]  /*1850*/  FSEL R32, R32, -INF , P2 ;  /* 0xff80000020207808 */ /* 0x000fe40001000000 */
[----:B------:R-:W-:Y:S02]  /*1860*/  FSEL R38, R38, -INF , P2 ;  /* 0xff80000026267808 */ /* 0x000fe40001000000 */
[----:B------:R-:W-:Y:S02]  /*1870*/  FMNMX R5, R29, R6, !PT ;  /* 0x000000061d057209 */ /* 0x000fe40007800000 */
[----:B------:R-:W-:Y:S01]  /*1880*/  ISETP.GE.AND P2, PT, R3, R4, PT ;  /* 0x000000040300720c */ /* 0x000fe20003f46270 */
[----:B------:R-:W-:Y:S01]  /*1890*/  VIADD R4, R18, 0x29 ;  /* 0x0000002912047836 */ /* 0x000fe20000000000 */
[----:B------:R-:W-:-:S02]  /*18a0*/  FSEL R33, R33, -INF , P4 ;  /* 0xff80000021217808 */ /* 0x000fc40002000000 */
[----:B------:R-:W-:Y:S02]  /*18b0*/  FMNMX R6, R32, R5, !PT ;  /* 0x0000000520067209 */ /* 0x000fe40007800000 */
[----:B------:R-:W-:Y:S02]  /*18c0*/  FSEL R39, R39, -INF , P4 ;  /* 0xff80000027277808 */ /* 0x000fe40002000000 */
[----:B------:R-:W-:Y:S01]  /*18d0*/  ISETP.GE.AND P4, PT, R3, R4, PT ;  /* 0x000000040300720c */ /* 0x000fe20003f86270 */
[----:B------:R-:W-:Y:S01]  /*18e0*/  VIADD R4, R18, 0x30 ;  /* 0x0000003012047836 */ /* 0x000fe20000000000 */
[----:B------:R-:W-:Y:S02]  /*18f0*/  FSEL R36, R36, -INF , P1 ;  /* 0xff80000024247808 */ /* 0x000fe40000800000 */
[----:B------:R-:W-:Y:S02]  /*1900*/  FMNMX R5, R33, R6, !PT ;  /* 0x0000000621057209 */ /* 0x000fe40007800000 */
[----:B------:R-:W-:-:S02]  /*1910*/  FSEL R42, R42, -INF , P1 ;  /* 0xff8000002a2a7808 */ /* 0x000fc40000800000 */
[----:B------:R-:W-:Y:S02]  /*1920*/  FSEL R37, R37, -INF , P3 ;  /* 0xff80000025257808 */ /* 0x000fe40001800000 */
[----:B------:R-:W-:Y:S02]  /*1930*/  FMNMX R6, R36, R5, !PT ;  /* 0x0000000524067209 */ /* 0x000fe40007800000 */
[----:B------:R-:W-:Y:S01]  /*1940*/  ISETP.GE.AND P1, PT, R3, R4, PT ;  /* 0x000000040300720c */ /* 0x000fe20003f26270 */
[----:B------:R-:W-:Y:S01]  /*1950*/  VIADD R4, R18, 0x38 ;  /* 0x0000003812047836 */ /* 0x000fe20000000000 */
[----:B------:R-:W-:Y:S02]  /*1960*/  FSEL R40, R40, -INF , P6 ;  /* 0xff80000028287808 */ /* 0x000fe40003000000 */
[----:B------:R-:W-:Y:S02]  /*1970*/  FMNMX R5, R37, R6, !PT ;  /* 0x0000000625057209 */ /* 0x000fe40007800000 */
[----:B------:R-:W-:-:S02]  /*1980*/  FSEL R43, R43, -INF , P3 ;  /* 0xff8000002b2b7808 */ /* 0x000fc40001800000 */
[----:B------:R-:W-:Y:S01]  /*1990*/  ISETP.GE.AND P3, PT, R3, R4, PT ;  /* 0x000000040300720c */ /* 0x000fe20003f66270 */
[----:B------:R-:W-:Y:S01]  /*19a0*/  VIADD R4, R18, 0x39 ;  /* 0x0000003912047836 */ /* 0x000fe20000000000 */
[----:B------:R-:W-:Y:S02]  /*19b0*/  FSEL R41, R41, -INF , P5 ;  /* 0xff80000029297808 */ /* 0x000fe40002800000 */
[----:B------:R-:W-:Y:S02]  /*19c0*/  FMNMX R6, R40, R5, !PT ;  /* 0x0000000528067209 */ /* 0x000fe40007800000 */
[----:B------:R-:W-:Y:S02]  /*19d0*/  FSEL R44, R44, -INF , P2 ;  /* 0xff8000002c2c7808 */ /* 0x000fe40001000000 */
[----:B------:R-:W-:Y:S02]  /*19e0*/  FSEL R52, R52, -INF , P3 ;  /* 0xff80000034347808 */ /* 0x000fe40001800000 */
[----:B------:R-:W-:-:S02]  /*19f0*/  FMNMX R5, R41, R6, !PT ;  /* 0x0000000629057209 */ /* 0x000fc40007800000 */
[----:B------:R-:W-:Y:S01]  /*1a00*/  ISETP.GE.AND P3, PT, R3, R4, PT ;  /* 0x000000040300720c */ /* 0x000fe20003f66270 */
[----:B------:R-:W-:Y:S01]  /*1a10*/  VIADD R4, R18, 0x31 ;  /* 0x0000003112047836 */ /* 0x000fe20000000000 */
[----:B------:R-:W-:Y:S02]  /*1a20*/  FSEL R45, R45, -INF , P4 ;  /* 0xff8000002d2d7808 */ /* 0x000fe40002000000 */
[----:B------:R-:W-:Y:S02]  /*1a30*/  FMNMX R6, R44, R5, !PT ;  /* 0x000000052c067209 */ /* 0x000fe40007800000 */
[----:B------:R-:W-:Y:S02]  /*1a40*/  FSEL R53, R53, -INF , P3 ;  /* 0xff80000035357808 */ /* 0x000fe40001800000 */
[----:B------:R-:W-:Y:S02]  /*1a50*/  ISETP.GE.AND P3, PT, R3, R4, PT ;  /* 0x000000040300720c */ /* 0x000fe40003f66270 */
[----:B------:R-:W-:-:S02]  /*1a60*/  FSEL R48, R48, -INF , P1 ;  /* 0xff80000030307808 */ /* 0x000fc40000800000 */
[----:B------:R-:W-:Y:S02]  /*1a70*/  FMNMX R3, R45, R6, !PT ;  /* 0x000000062d037209 */ /* 0x000fe40007800000 */
[----:B------:R-:W-:Y:S02]  /*1a80*/  FSEL R49, R49, -INF , P3 ;  /* 0xff80000031317808 */ /* 0x000fe40001800000 */
[----:B------:R-:W-:Y:S02]  /*1a90*/  FMNMX R4, R48, R3, !PT ;  /* 0x0000000330047209 */ /* 0x000fe40007800000 */
[----:B------:R-:W-:Y:S02]  /*1aa0*/  FSEL R46, R46, -INF , P6 ;  /* 0xff8000002e2e7808 */ /* 0x000fe40003000000 */
[----:B------:R-:W-:Y:S02]  /*1ab0*/  FMNMX R3, R49, R4, !PT ;  /* 0x0000000431037209 */ /* 0x000fe40007800000 */
[----:B------:R-:W-:-:S02]  /*1ac0*/  FSEL R47, R47, -INF , P5 ;  /* 0xff8000002f2f7808 */ /* 0x000fc40002800000 */
[----:B------:R-:W-:Y:S02]  /*1ad0*/  FMNMX R4, R52, R3, !PT ;  /* 0x0000000334047209 */ /* 0x000fe40007800000 */
[----:B------:R-:W-:Y:S02]  /*1ae0*/  FMNMX R3, R26, R27, !PT ;  /* 0x0000001b1a037209 */ /* 0x000fe40007800000 */
[----:B------:R-:W-:Y:S02]  /*1af0*/  FMNMX R5, R53, R4, !PT ;  /* 0x0000000435057209 */ /* 0x000fe40007800000 */
[----:B------:R-:W-:Y:S02]  /*1b00*/  FMNMX R6, R30, R3, !PT ;  /* 0x000000031e067209 */ /* 0x000fe40007800000 */
[----:B------:R-:W-:Y:S01]  /*1b10*/  FSEL R50, R50, -INF , P2 ;  /* 0xff80000032327808 */ /* 0x000fe20001000000 */
[----:B------:R-:W1:Y:S01]  /*1b20*/  SHFL.BFLY PT, R4, R5, 0x1, 0x1f ;  /* 0x0c201f0005047f89 */ /* 0x000e6200000e0000 */
[----:B------:R-:W-:-:S02]  /*1b30*/  FMNMX R3, R31, R6, !PT ;  /* 0x000000061f037209 */ /* 0x000fc40007800000 */
[----:B------:R-:W-:Y:S02]  /*1b40*/  FSEL R51, R51, -INF , P4 ;  /* 0xff80000033337808 */ /* 0x000fe40002000000 */
[----:B------:R-:W-:Y:S02]  /*1b50*/  FMNMX R6, R34, R3, !PT ;  /* 0x0000000322067209 */ /* 0x000fe40007800000 */
[----:B------:R-:W-:Y:S02]  /*1b60*/  FSEL R54, R54, -INF , P1 ;  /* 0xff80000036367808 */ /* 0x000fe40000800000 */
[----:B------:R-:W-:Y:S02]  /*1b70*/  FMNMX R3, R35, R6, !PT ;  /* 0x0000000623037209 */ /* 0x000fe40007800000 */
[----:B------:R-:W-:Y:S02]  /*1b80*/  FSEL R55, R55, -INF , P3 ;  /* 0xff80000037377808 */ /* 0x000fe40001800000 */
[----:B------:R-:W-:-:S04]  /*1b90*/  FMNMX R6, R38, R3, !PT ;  /* 0x0000000326067209 */ /* 0x000fc80007800000 */
[----:B------:R-:W-:-:S04]  /*1ba0*/  FMNMX R3, R39, R6, !PT ;  /* 0x0000000627037209 */ /* 0x000fc80007800000 */
[----:B------:R-:W-:Y:S02]  /*1bb0*/  FMNMX R6, R42, R3, !PT ;  /* 0x000000032a067209 */ /* 0x000fe40007800000 */
[----:B-1----:R-:W-:Y:S02]  /*1bc0*/  FMNMX R7, R5, R4, !PT ;  /* 0x0000000405077209 */ /* 0x002fe40007800000 */
[----:B------:R-:W-:-:S03]  /*1bd0*/  FMNMX R3, R43, R6, !PT ;  /* 0x000000062b037209 */ /* 0x000fc60007800000 */
[----:B------:R-:W1:Y:S01]  /*1be0*/  SHFL.BFLY PT, R4, R7, 0x2, 0x1f ;  /* 0x0c401f0007047f89 */ /* 0x000e6200000e0000 */
[----:B------:R-:W-:-:S04]  /*1bf0*/  FMNMX R6, R46, R3, !PT ;  /* 0x000000032e067209 */ /* 0x000fc80007800000 */
[----:B------:R-:W-:-:S04]  /*1c00*/  FMNMX R3, R47, R6, !PT ;  /* 0x000000062f037209 */ /* 0x000fc80007800000 */
[----:B------:R-:W-:-:S04]  /*1c10*/  FMNMX R6, R50, R3, !PT ;  /* 0x0000000332067209 */ /* 0x000fc80007800000 */
[----:B------:R-:W-:-:S04]  /*1c20*/  FMNMX R3, R51, R6, !PT ;  /* 0x0000000633037209 */ /* 0x000fc80007800000 */
[----:B------:R-:W-:-:S04]  /*1c30*/  FMNMX R6, R54, R3, !PT ;  /* 0x0000000336067209 */ /* 0x000fc80007800000 */
[----:B------:R-:W-:Y:S02]  /*1c40*/  FMNMX R6, R55, R6, !PT ;  /* 0x0000000637067209 */ /* 0x000fe40007800000 */
[----:B-1----:R-:W-:-:S03]  /*1c50*/  FMNMX R4, R7, R4, !PT ;  /* 0x0000000407047209 */ /* 0x002fc60007800000 */
[----:B------:R-:W1:Y:S01]  /*1c60*/  SHFL.BFLY PT, R3, R6, 0x1, 0x1f ;  /* 0x0c201f0006037f89 */ /* 0x000e6200000e0000 */
[----:B------:R-:W-:-:S04]  /*1c70*/  FSETP.NEU.AND P0, PT, R4, -INF , PT ;  /* 0xff8000000400780b */ /* 0x000fc80003f0d000 */
[----:B------:R-:W-:Y:S02]  /*1c80*/  FSEL R8, R4, RZ, P0 ;  /* 0x000000ff04087208 */ /* 0x000fe40000000000 */
[----:B------:R-:W-:-:S03]  /*1c90*/  ISETP.NE.AND P0, PT, R9, RZ, PT ;  /* 0x000000ff0900720c */ /* 0x000fc60003f05270 */
[----:B------:R-:W-:-:S04]  /*1ca0*/  FMUL R8, R8, UR6 ;  /* 0x0000000608087c20 */ /* 0x000fc80008400000 */
[--C-:B------:R-:W-:Y:S01]  /*1cb0*/  FFMA R24, R24, UR6, -R8.reuse ;  /* 0x0000000618187c23 */ /* 0x100fe20008000808 */
[--C-:B------:R-:W-:Y:S01]  /*1cc0*/  FFMA R25, R25, UR6, -R8.reuse ;  /* 0x0000000619197c23 */ /* 0x100fe20008000808 */
[--C-:B------:R-:W-:Y:S01]  /*1cd0*/  FFMA R36, R36, UR6, -R8.reuse ;  /* 0x0000000624247c23 */ /* 0x100fe20008000808 */
[--C-:B------:R-:W-:Y:S01]  /*1ce0*/  FFMA R28, R28, UR6, -R8.reuse ;  /* 0x000000061c1c7c23 */ /* 0x100fe20008000808 */
[--C-:B------:R-:W-:Y:S01]  /*1cf0*/  FFMA R37, R37, UR6, -R8.reuse ;  /* 0x0000000625257c23 */ /* 0x100fe20008000808 */
[----:B------:R-:W-:Y:S01]  /*1d00*/  FSETP.GEU.AND P5, PT, R24, -126, PT ;  /* 0xc2fc00001800780b */ /* 0x000fe20003fae000 */
[--C-:B------:R-:W-:Y:S01]  /*1d10*/  FFMA R29, R29, UR6, -R8.reuse ;  /* 0x000000061d1d7c23 */ /* 0x100fe20008000808 */
[----:B------:R-:W-:Y:S01]  /*1d20*/  FSETP.GEU.AND P2, PT, R25, -126, PT ;  /* 0xc2fc00001900780b */ /* 0x000fe20003f4e000 */
[--C-:B------:R-:W-:Y:S01]  /*1d30*/  FFMA R32, R32, UR6, -R8.reuse ;  /* 0x0000000620207c23 */ /* 0x100fe20008000808 */
[--C-:B------:R-:W-:Y:S01]  /*1d40*/  FFMA R33, R33, UR6, -R8.reuse ;  /* 0x0000000621217c23 */ /* 0x100fe20008000808 */
[----:B-1----:R-:W-:Y:S01]  /*1d50*/  FMNMX R3, R6, R3, !PT ;  /* 0x0000000306037209 */ /* 0x002fe20007800000 */
[--C-:B------:R-:W-:Y:S01]  /*1d60*/  FFMA R40, R40, UR6, -R8.reuse ;  /* 0x0000000628287c23 */ /* 0x100fe20008000808 */
[----:B------:R-:W-:Y:S01]  /*1d70*/  FSETP.GEU.AND P6, PT, R28, -126, PT ;  /* 0xc2fc00001c00780b */ /* 0x000fe20003fce000 */
[--C-:B------:R-:W-:Y:S01]  /*1d80*/  FFMA R48, R48, UR6, -R8.reuse ;  /* 0x0000000630307c23 */ /* 0x100fe20008000808 */
[----:B------:R-:W-:Y:S01]  /*1d90*/  FSETP.GEU.AND P4, PT, R29, -126, PT ;  /* 0xc2fc00001d00780b */ /* 0x000fe20003f8e000 */
[----:B------:R-:W1:Y:S01]  /*1da0*/  SHFL.BFLY PT, R6, R3, 0x2, 0x1f ;  /* 0x0c401f0003067f89 */ /* 0x000e6200000e0000 */
[----:B------:R-:W-:Y:S01]  /*1db0*/  FSETP.GEU.AND P3, PT, R32, -126, PT ;  /* 0xc2fc00002000780b */ /* 0x000fe20003f6e000 */
[--C-:B------:R-:W-:Y:S01]  /*1dc0*/  FFMA R49, R49, UR6, -R8.reuse ;  /* 0x0000000631317c23 */ /* 0x100fe20008000808 */
[----:B------:R-:W-:Y:S01]  /*1dd0*/  @!P5 FMUL R24, R24, 0.5 ;  /* 0x3f0000001818d820 */ /* 0x000fe20000400000 */
[----:B------:R-:W-:Y:S01]  /*1de0*/  FSETP.GEU.AND P1, PT, R33, -126, PT ;  /* 0xc2fc00002100780b */ /* 0x000fe20003f2e000 */
[----:B------:R-:W-:Y:S01]  /*1df0*/  @!P2 FMUL R25, R25, 0.5 ;  /* 0x3f0000001919a820 */ /* 0x000fe20000400000 */
[--C-:B------:R-:W-:Y:S01]  /*1e00*/  FFMA R41, R41, UR6, -R8.reuse ;  /* 0x0000000629297c23 */ /* 0x100fe20008000808 */
[--C-:B------:R-:W-:Y:S01]  /*1e10*/  FFMA R44, R44, UR6, -R8.reuse ;  /* 0x000000062c2c7c23 */ /* 0x100fe20008000808 */
[--C-:B------:R-:W-:Y:S01]  /*1e20*/  FFMA R45, R45, UR6, -R8.reuse ;  /* 0x000000062d2d7c23 */ /* 0x100fe20008000808 */
[----:B------:R-:W2:Y:S01]  /*1e30*/  MUFU.EX2 R24, R24 ;  /* 0x0000001800187308 */ /* 0x000ea20000000800 */
[----:B------:R-:W-:Y:S01]  /*1e40*/  @!P6 FMUL R28, R28, 0.5 ;  /* 0x3f0000001c1ce820 */ /* 0x000fe20000400000 */
[--C-:B------:R-:W-:Y:S01]  /*1e50*/  FFMA R52, R52, UR6, -R8.reuse ;  /* 0x0000000634347c23 */ /* 0x100fe20008000808 */
[----:B------:R-:W-:Y:S01]  /*1e60*/  @!P4 FMUL R29, R29, 0.5 ;  /* 0x3f0000001d1dc820 */ /* 0x000fe20000400000 */
[----:B------:R-:W-:Y:S01]  /*1e70*/  FFMA R53, R53, UR6, -R8 ;  /* 0x0000000635357c23 */ /* 0x000fe20008000808 */
[----:B------:R-:W-:-:S03]  /*1e80*/  @!P3 FMUL R32, R32, 0.5 ;  /* 0x3f0000002020b820 */ /* 0x000fc60000400000 */
[----:B------:R-:W3:Y:S01]  /*1e90*/  MUFU.EX2 R25, R25 ;  /* 0x0000001900197308 */ /* 0x000ee20000000800 */
[----:B------:R-:W-:Y:S01]  /*1ea0*/  @!P1 FMUL R33, R33, 0.5 ;  /* 0x3f00000021219820 */ /* 0x000fe20000400000 */
[----:B-1----:R-:W-:-:S06]  /*1eb0*/  FMNMX R6, R3, R6, !PT ;  /* 0x0000000603067209 */ /* 0x002fcc0007800000 */
[----:B------:R-:W1:Y:S01]  /*1ec0*/  MUFU.EX2 R28, R28 ;  /* 0x0000001c001c7308 */ /* 0x000e620000000800 */
[----:B--2---:R-:W-:Y:S01]  /*1ed0*/  @!P5 FMUL R24, R24, R24 ;  /* 0x000000181818d220 */ /* 0x004fe20000400000 */
[----:B------:R-:W-:-:S06]  /*1ee0*/  FSETP.GEU.AND P5, PT, R36, -126, PT ;  /* 0xc2fc00002400780b */ /* 0x000fcc0003fae000 */
[----:B------:R-:W2:Y:S01]  /*1ef0*/  MUFU.EX2 R29, R29 ;  /* 0x0000001d001d7308 */ /* 0x000ea20000000800 */
[----:B---3--:R-:W-:Y:S01]  /*1f00*/  @!P2 FMUL R25, R25, R25 ;  /* 0x000000191919a220 */ /* 0x008fe20000400000 */
[----:B------:R-:W-:-:S05]  /*1f10*/  FSETP.GEU.AND P2, PT, R37, -126, PT ;  /* 0xc2fc00002500780b */ /* 0x000fca0003f4e000 */
[----:B------:R-:W-:Y:S01]  /*1f20*/  @!P5 FMUL R36, R36, 0.5 ;  /* 0x3f0000002424d820 */ /* 0x000fe20000400000 */
[----:B------:R-:W3:Y:S01]  /*1f30*/  MUFU.EX2 R32, R32 ;  /* 0x0000002000207308 */ /* 0x000ee20000000800 */
[----:B-1----:R-:W-:Y:S01]  /*1f40*/  @!P6 FMUL R28, R28, R28 ;  /* 0x0000001c1c1ce220 */ /* 0x002fe20000400000 */
[----:B------:R-:W-:-:S05]  /*1f50*/  FSETP.GEU.AND P6, PT, R40, -126, PT ;  /* 0xc2fc00002800780b */ /* 0x000fca0003fce000 */
[----:B------:R-:W-:Y:S01]  /*1f60*/  @!P2 FMUL R37, R37, 0.5 ;  /* 0x3f0000002525a820 */ /* 0x000fe20000400000 */
[----:B------:R-:W1:Y:S01]  /*1f70*/  MUFU.EX2 R36, R36 ;  /* 0x0000002400247308 */ /* 0x000e620000000800 */
[----:B--2---:R-:W-:Y:S01]  /*1f80*/  @!P4 FMUL R29, R29, R29 ;  /* 0x0000001d1d1dc220 */ /* 0x004fe20000400000 */
[----:B------:R-:W-:-:S05]  /*1f90*/  FSETP.GEU.AND P4, PT, R41, -126, PT ;  /* 0xc2fc00002900780b */ /* 0x000fca0003f8e000 */
[----:B------:R-:W-:Y:S01]  /*1fa0*/  @!P6 FMUL R40, R40, 0.5 ;  /* 0x3f0000002828e820 */ /* 0x000fe20000400000 */
[----:B------:R-:W2:Y:S01]  /*1fb0*/  MUFU.EX2 R37, R37 ;  /* 0x0000002500257308 */ /* 0x000ea20000000800 */
[----:B---3--:R-:W-:Y:S01]  /*1fc0*/  @!P3 FMUL R32, R32, R32 ;  /* 0x000000202020b220 */ /* 0x008fe20000400000 */
[----:B------:R-:W-:-:S05]  /*1fd0*/  FSETP.GEU.AND P3, PT, R44, -126, PT ;  /* 0xc2fc00002c00780b */ /* 0x000fca0003f6e000 */
[----:B------:R-:W-:Y:S01]  /*1fe0*/  @!P4 FMUL R41, R41, 0.5 ;  /* 0x3f0000002929c820 */ /* 0x000fe20000400000 */
[----:B------:R-:W3:Y:S01]  /*1ff0*/  MUFU.EX2 R33, R33 ;  /* 0x0000002100217308 */ /* 0x000ee20000000800 */
[----:B-1----:R-:W-:Y:S01]  /*2000*/  @!P5 FMUL R36, R36, R36 ;  /* 0x000000242424d220 */ /* 0x002fe20000400000 */
[----:B------:R-:W-:-:S04]  /*2010*/  FSETP.NEU.AND P5, PT, R6, -INF , PT ;  /* 0xff8000000600780b */ /* 0x000fc80003fad000 */
[----:B------:R-:W-:Y:S01]  /*2020*/  FSEL R3, R6, RZ, P5 ;  /* 0x000000ff06037208 */ /* 0x000fe20002800000 */
[----:B------:R-:W-:Y:S01]  /*2030*/  @!P3 FMUL R44, R44, 0.5 ;  /* 0x3f0000002c2cb820 */ /* 0x000fe20000400000 */
[----:B------:R-:W-:Y:S01]  /*2040*/  FSETP.GEU.AND P5, PT, R49, -126, PT ;  /* 0xc2fc00003100780b */ /* 0x000fe20003fae000 */
[----:B--2---:R-:W-:Y:S01]  /*2050*/  @!P2 FMUL R37, R37, R37 ;  /* 0x000000252525a220 */ /* 0x004fe20000400000 */
[----:B------:R-:W-:Y:S01]  /*2060*/  FSETP.GEU.AND P2, PT, R48, -126, PT ;  /* 0xc2fc00003000780b */ /* 0x000fe20003f4e000 */
[----:B------:R-:W1:Y:S01]  /*2070*/  MUFU.EX2 R7, R40 ;  /* 0x0000002800077308 */ /* 0x000e620000000800 */
[----:B------:R-:W-:-:S04]  /*2080*/  FMUL R3, R3, UR6 ;  /* 0x0000000603037c20 */ /* 0x000fc80008400000 */
[--C-:B------:R-:W-:Y:S01]  /*2090*/  FFMA R30, R30, UR6, -R3.reuse ;  /* 0x000000061e1e7c23 */ /* 0x100fe20008000803 */
[----:B---3--:R-:W-:Y:S01]  /*20a0*/  @!P1 FMUL R33, R33, R33 ;  /* 0x0000002121219220 */ /* 0x008fe20000400000 */
[----:B------:R-:W-:Y:S01]  /*20b0*/  FSETP.GEU.AND P1, PT, R45, -126, PT ;  /* 0xc2fc00002d00780b */ /* 0x000fe20003f2e000 */
[----:B------:R-:W2:Y:S01]  /*20c0*/  MUFU.EX2 R10, R41 ;  /* 0x00000029000a7308 */ /* 0x000ea20000000800 */
[--C-:B------:R-:W-:Y:S01]  /*20d0*/  FFMA R31, R31, UR6, -R3.reuse ;  /* 0x000000061f1f7c23 */ /* 0x100fe20008000803 */
[----:B------:R-:W-:Y:S01]  /*20e0*/  @!P5 FMUL R49, R49, 0.5 ;  /* 0x3f0000003131d820 */ /* 0x000fe20000400000 */
[--C-:B------:R-:W-:Y:S01]  /*20f0*/  FFMA R26, R26, UR6, -R3.reuse ;  /* 0x000000061a1a7c23 */ /* 0x100fe20008000803 */
[----:B------:R-:W-:Y:S01]  /*2100*/  @!P2 FMUL R48, R48, 0.5 ;  /* 0x3f0000003030a820 */ /* 0x000fe20000400000 */
[--C-:B------:R-:W-:Y:S01]  /*2110*/  FFMA R27, R27, UR6, -R3.reuse ;  /* 0x000000061b1b7c23 */ /* 0x100fe20008000803 */
[--C-:B------:R-:W-:Y:S01]  /*2120*/  FFMA R34, R34, UR6, -R3.reuse ;  /* 0x0000000622227c23 */ /* 0x100fe20008000803 */
[--C-:B------:R-:W-:Y:S01]  /*2130*/  FFMA R35, R35, UR6, -R3.reuse ;  /* 0x0000000623237c23 */ /* 0x100fe20008000803 */
[----:B------:R-:W3:Y:S01]  /*2140*/  MUFU.EX2 R11, R48 ;  /* 0x00000030000b7308 */ /* 0x000ee20000000800 */
[----:B-1----:R-:W-:Y:S01]  /*2150*/  @!P6 FMUL R7, R7, R7 ;  /* 0x000000070707e220 */ /* 0x002fe20000400000 */
[----:B------:R-:W-:Y:S01]  /*2160*/  FSETP.GEU.AND P6, PT, R52, -126, PT ;  /* 0xc2fc00003400780b */ /* 0x000fe20003fce000 */
[--C-:B------:R-:W-:Y:S01]  /*2170*/  FFMA R38, R38, UR6, -R3.reuse ;  /* 0x0000000626267c23 */ /* 0x100fe20008000803 */
[----:B------:R-:W-:Y:S01]  /*2180*/  @!P1 FMUL R45, R45, 0.5 ;  /* 0x3f0000002d2d9820 */ /* 0x000fe20000400000 */
[--C-:B------:R-:W-:Y:S01]  /*2190*/  FFMA R39, R39, UR6, -R3.reuse ;  /* 0x0000000627277c23 */ /* 0x100fe20008000803 */
[--C-:B------:R-:W-:Y:S01]  /*21a0*/  FFMA R42, R42, UR6, -R3.reuse ;  /* 0x000000062a2a7c23 */ /* 0x100fe20008000803 */
[--C-:B------:R-:W-:Y:S01]  /*21b0*/  FFMA R43, R43, UR6, -R3.reuse ;  /* 0x000000062b2b7c23 */ /* 0x100fe20008000803 */
[----:B------:R-:W1:Y:S01]  /*21c0*/  MUFU.EX2 R8, R49 ;  /* 0x0000003100087308 */ /* 0x000e620000000800 */
[----:B--2---:R-:W-:Y:S01]  /*21d0*/  @!P4 FMUL R10, R10, R10 ;  /* 0x0000000a0a0ac220 */ /* 0x004fe20000400000 */
[----:B------:R-:W-:Y:S01]  /*21e0*/  FSETP.GEU.AND P4, PT, R53, -126, PT ;  /* 0xc2fc00003500780b */ /* 0x000fe20003f8e000 */
[--C-:B------:R-:W-:Y:S01]  /*21f0*/  FFMA R46, R46, UR6, -R3.reuse ;  /* 0x000000062e2e7c23 */ /* 0x100fe20008000803 */
[--C-:B------:R-:W-:Y:S01]  /*2200*/  FFMA R47, R47, UR6, -R3.reuse ;  /* 0x000000062f2f7c23 */ /* 0x100fe20008000803 */
[--C-:B------:R-:W-:Y:S01]  /*2210*/  FFMA R50, R50, UR6, -R3.reuse ;  /* 0x0000000632327c23 */ /* 0x100fe20008000803 */
[--C-:B------:R-:W-:Y:S01]  /*2220*/  FFMA R51, R51, UR6, -R3.reuse ;  /* 0x0000000633337c23 */ /* 0x100fe20008000803 */
[----:B------:R-:W-:Y:S01]  /*2230*/  @!P6 FMUL R52, R52, 0.5 ;  /* 0x3f0000003434e820 */ /* 0x000fe20000400000 */
[----:B------:R-:W2:Y:S01]  /*2240*/  MUFU.EX2 R9, R44 ;  /* 0x0000002c00097308 */ /* 0x000ea20000000800 */
[----:B---3--:R-:W-:Y:S01]  /*2250*/  @!P2 FMUL R11, R11, R11 ;  /* 0x0000000b0b0ba220 */ /* 0x008fe20000400000 */
[----:B------:R-:W-:Y:S01]  /*2260*/  FSETP.GEU.AND P2, PT, R30, -126, PT ;  /* 0xc2fc00001e00780b */ /* 0x000fe20003f4e000 */
[--C-:B------:R-:W-:Y:S01]  /*2270*/  FFMA R54, R54, UR6, -R3.reuse ;  /* 0x0000000636367c23 */ /* 0x100fe20008000803 */
[----:B------:R-:W-:Y:S01]  /*2280*/  FFMA R3, R55, UR6, -R3 ;  /* 0x0000000637037c23 */ /* 0x000fe20008000803 */
[----:B------:R-:W-:Y:S01]  /*2290*/  FADD R5, R24, R7 ;  /* 0x0000000718057221 */ /* 0x000fe20000000000 */
[----:B------:R-:W-:Y:S01]  /*22a0*/  FADD R48, R32, R11 ;  /* 0x0000000b20307221 */ /* 0x000fe20000000000 */
[----:B------:R-:W-:Y:S01]  /*22b0*/  @!P4 FMUL R53, R53, 0.5 ;  /* 0x3f0000003535c820 */ /* 0x000fe20000400000 */
[----:B------:R-:W3:Y:S01]  /*22c0*/  MUFU.EX2 R12, R45 ;  /* 0x0000002d000c7308 */ /* 0x000ee20000000800 */
[----:B-1----:R-:W-:Y:S01]  /*22d0*/  @!P5 FMUL R8, R8, R8 ;  /* 0x000000080808d220 */ /* 0x002fe20000400000 */
[----:B------:R-:W-:Y:S01]  /*22e0*/  FSETP.GEU.AND P5, PT, R31, -126, PT ;  /* 0xc2fc00001f00780b */ /* 0x000fe20003fae000 */
[----:B------:R-:W-:Y:S01]  /*22f0*/  FADD R5, R5, R48 ;  /* 0x0000003005057221 */ /* 0x000fe20000000000 */
[----:B------:R-:W-:Y:S01]  /*2300*/  F2FP.F16.F32.PACK_AB R24, R25, R24 ;  /* 0x000000181918723e */ /* 0x000fe200000000ff */
[----:B------:R-:W-:Y:S01]  /*2310*/  FADD R49, R33, R8 ;  /* 0x0000000821317221 */ /* 0x000fe20000000000 */
[----:B------:R-:W-:Y:S01]  /*2320*/  F2FP.F16.F32.PACK_AB R84, R8, R11 ;  /* 0x0000000b0854723e */ /* 0x000fe200000000ff */
        /* <DEDUP_REMOVED lines=13> */
[----:B------:R1:W4:Y:S01]  /*2400*/  MUFU.EX2 R15, R26 ;  /* 0x0000001a000f7308 */ /* 0x0003220000000800 */
[----:B--2---:R-:W-:Y:S01]  /*2410*/  @!P4 FMUL R14, R14, R14 ;  /* 0x0000000e0e0ec220 */ /* 0x004fe20000400000 */
[----:B------:R-:W-:-:S03]  /*2420*/  FSETP.GEU.AND P4, PT, R35, -126, PT ;  /* 0xc2fc00002300780b */ /* 0x000fc60003f8e000 */
[----:B------:R-:W-:Y:S01]  /*2430*/  FADD R52, R37, R14 ;  /* 0x0000000e25347221 */ /* 0x000fe20000000000 */
[----:B------:R-:W-:Y:S01]  /*2440*/  F2FP.F16.F32.PACK_AB R86, R14, R13 ;  /* 0x0000000d0e56723e */ /* 0x000fe200000000ff */
[----:B------:R-:W-:Y:S01]  /*2450*/  @!P6 FMUL R34, R34, 0.5 ;  /* 0x3f0000002222e820 */ /* 0x000fe20000400000 */
[----:B------:R2:W5:Y:S01]  /*2460*/  MUFU.EX2 R20, R27 ;  /* 0x0000001b00147308 */ /* 0x0005620000000800 */
[----:B---3--:R-:W-:Y:S01]  /*2470*/  @!P2 FMUL R30, R30, R30 ;  /* 0x0000001e1e1ea220 */ /* 0x008fe20000400000 */
[----:B------:R-:W-:Y:S01]  /*2480*/  FSETP.GEU.AND P2, PT, R42, -126, PT ;  /* 0xc2fc00002a00780b */ /* 0x000fe20003f4e000 */
[----:B-1----:R-:W-:-:S04]  /*2490*/  FADD R26, R25, R10 ;  /* 0x0000000a191a7221 */ /* 0x002fc80000000000 */
[----:B------:R-:W-:Y:S01]  /*24a0*/  @!P4 FMUL R35, R35, 0.5 ;  /* 0x3f0000002323c820 */ /* 0x000fe20000400000 */
[----:B------:R-:W1:Y:S01]  /*24b0*/  MUFU.EX2 R31, R31 ;  /* 0x0000001f001f7308 */ /* 0x000e620000000800 */
[----:B----4-:R-:W-:Y:S01]  /*24c0*/  @!P3 FMUL R15, R15, R15 ;  /* 0x0000000f0f0fb220 */ /* 0x010fe20000400000 */
[----:B------:R-:W-:Y:S01]  /*24d0*/  FSETP.GEU.AND P3, PT, R38, -126, PT ;  /* 0xc2fc00002600780b */ /* 0x000fe20003f6e000 */
[----:B------:R-:W-:Y:S01]  /*24e0*/  FADD R26, R26, R49 ;  /* 0x000000311a1a7221 */ /* 0x000fe20000000000 */
[----:B--2---:R-:W-:-:S03]  /*24f0*/  FADD R27, R28, R9 ;  /* 0x000000091c1b7221 */ /* 0x004fc60000000000 */
[----:B------:R-:W-:Y:S01]  /*2500*/  @!P2 FMUL R42, R42, 0.5 ;  /* 0x3f0000002a2aa820 */ /* 0x000fe20000400000 */
[----:B------:R-:W2:Y:S01]  /*2510*/  MUFU.EX2 R34, R34 ;  /* 0x0000002200227308 */ /* 0x000ea20000000800 */
[----:B-----5:R-:W-:Y:S01]  /*2520*/  @!P1 FMUL R20, R20, R20 ;  /* 0x0000001414149220 */ /* 0x020fe20000400000 */
[----:B------:R-:W-:-:S04]  /*2530*/  FSETP.GEU.AND P1, PT, R39, -126, PT ;  /* 0xc2fc00002700780b */ /* 0x000fc80003f2e000 */
[----:B------:R-:W-:Y:S01]  /*2540*/  F2FP.F16.F32.PACK_AB R25, R20, R15 ;  /* 0x0000000f1419723e */ /* 0x000fe200000000ff */
        /* <DEDUP_REMOVED lines=25> */
[----:B------:R3:W4:Y:S01]  /*26e0*/  MUFU.EX2 R40, R47 ;  /* 0x0000002f00287308 */ /* 0x0007220000000800 */
[----:B-1----:R-:W-:Y:S01]  /*26f0*/  @!P5 FMUL R43, R43, R43 ;  /* 0x0000002b2b2bd220 */ /* 0x002fe20000400000 */
[----:B------:R-:W-:-:S04]  /*2700*/  FSETP.GEU.AND P5, PT, R3, -126, PT ;  /* 0xc2fc00000300780b */ /* 0x000fc80003fae000 */
[----:B------:R-:W-:Y:S01]  /*2710*/  F2FP.F16.F32.PACK_AB R53, R43, R42 ;  /* 0x0000002a2b35723e */ /* 0x000fe200000000ff */
[----:B------:R-:W-:Y:S01]  /*2720*/  @!P2 FMUL R54, R54, 0.5 ;  /* 0x3f0000003636a820 */ /* 0x000fe20000400000 */
[----:B------:R1:W5:Y:S01]  /*2730*/  MUFU.EX2 R41, R50 ;  /* 0x0000003200297308 */ /* 0x0003620000000800 */
[----:B---3--:R-:W-:Y:S01]  /*2740*/  FADD R47, R29, R12 ;  /* 0x0000000c1d2f7221 */ /* 0x008fe20000000000 */
[----:B--2---:R-:W-:-:S03]  /*2750*/  @!P6 FMUL R21, R21, R21 ;  /* 0x000000151515e220 */ /* 0x004fc60000400000 */
[----:B------:R-:W-:Y:S01]  /*2760*/  FADD R47, R47, R52 ;  /* 0x000000342f2f7221 */ /* 0x000fe20000000000 */
[----:B------:R-:W-:Y:S01]  /*2770*/  FADD R48, R30, R21 ;  /* 0x000000151e307221 */ /* 0x000fe20000000000 */
[----:B------:R-:W-:Y:S01]  /*2780*/  @!P5 FMUL R3, R3, 0.5 ;  /* 0x3f0000000303d820 */ /* 0x000fe20000400000 */
[----:B------:R-:W2:Y:S01]  /*2790*/  MUFU.EX2 R44, R51 ;  /* 0x00000033002c7308 */ /* 0x000ea20000000800 */
[----:B------:R-:W-:Y:S01]  /*27a0*/  FADD R26, R26, R47 ;  /* 0x0000002f1a1a7221 */ /* 0x000fe20000000000 */
[----:B-1----:R-:W-:Y:S01]  /*27b0*/  FADD R50, R36, R13 ;  /* 0x0000000d24327221 */ /* 0x002fe20000000000 */
[----:B------:R-:W-:Y:S01]  /*27c0*/  MOV R47, UR17 ;  /* 0x00000011002f7c02 */ /* 0x000fe20008000f00 */
[----:B----4-:R-:W-:Y:S01]  /*27d0*/  @!P4 FMUL R40, R40, R40 ;  /* 0x000000282828c220 */ /* 0x010fe20000400000 */
[----:B------:R-:W-:Y:S01]  /*27e0*/  UIADD3 UR17, UR49, 0x1, URZ ;  /* 0x0000000131117890 */ /* 0x000fe2000fffe03f */
[----:B------:R-:W-:Y:S01]  /*27f0*/  FADD R50, R27, R50 ;  /* 0x000000321b327221 */ /* 0x000fe20000000000 */
[----:B------:R-:W-:Y:S01]  /*2800*/  FADD R27, R20, R43 ;  /* 0x0000002b141b7221 */ /* 0x000fe20000000000 */
[----:B------:R1:W3:Y:S01]  /*2810*/  MUFU.EX2 R45, R54 ;  /* 0x00000036002d7308 */ /* 0x0002e20000000800 */
[----:B-----5:R-:W-:Y:S01]  /*2820*/  @!P3 FMUL R41, R41, R41 ;  /* 0x000000292929b220 */ /* 0x020fe20000400000 */
[----:B------:R-:W-:Y:S01]  /*2830*/  FADD R49, R31, R40 ;  /* 0x000000281f317221 */ /* 0x000fe20000000000 */
[----:B------:R-:W-:Y:S01]  /*2840*/  UISETP.NE.AND UP0, UPT, UR17, 0x5, UPT ;  /* 0x000000051100788c */ /* 0x000fe2000bf05270 */
[----:B------:R-:W-:Y:S01]  /*2850*/  FADD R5, R5, R50 ;  /* 0x0000003205057221 */ /* 0x000fe20000000000 */
[----:B------:R-:W-:Y:S01]  /*2860*/  FADD R52, R34, R41 ;  /* 0x0000002922347221 */ /* 0x000fe20000000000 */
[----:B------:R4:W-:Y:S01]  /*2870*/  SYNCS.ARRIVE.TRANS64.A1T0 RZ, [R47+UR19], RZ ;  /* 0x000000ff2fff79a7 */ /* 0x0009e20008100013 */
[----:B------:R-:W-:Y:S01]  /*2880*/  USEL UR6, URZ, 0x1, UP0 ;  /* 0x000000013f067887 */ /* 0x000fe20008000000 */
[----:B------:R5:W4:Y:S01]  /*2890*/  MUFU.EX2 R46, R3 ;  /* 0x00000003002e7308 */ /* 0x000b220000000800 */
[----:B--2---:R-:W-:Y:S01]  /*28a0*/  @!P1 FMUL R44, R44, R44 ;  /* 0x0000002c2c2c9220 */ /* 0x004fe20000400000 */
[----:B------:R-:W-:Y:S01]  /*28b0*/  USEL UR17, UR17, URZ, UP0 ;  /* 0x0000003f11117287 */ /* 0x000fe20008000000 */
[----:B------:R-:W-:-:S02]  /*28c0*/  F2FP.F16.F32.PACK_AB R50, R37, R36 ;  /* 0x000000242532723e */ /* 0x000fc400000000ff */
[----:B-1----:R-:W-:Y:S01]  /*28d0*/  FADD R54, R35, R44 ;  /* 0x0000002c23367221 */ /* 0x002fe20000000000 */
[----:B------:R-:W-:Y:S02]  /*28e0*/  LOP3.LUT R23, R23, UR6, RZ, 0x3c, !PT ;  /* 0x0000000617177c12 */ /* 0x000fe4000f8e3cff */
[----:B------:R-:W-:Y:S01]  /*28f0*/  F2FP.F16.F32.PACK_AB R55, R40, R21 ;  /* 0x000000152837723e */ /* 0x000fe200000000ff */
[----:B---3--:R-:W-:Y:S01]  /*2900*/  @!P2 FMUL R45, R45, R45 ;  /* 0x0000002d2d2da220 */ /* 0x008fe20000400000 */
[----:B-----5:R-:W-:Y:S01]  /*2910*/  FADD R3, R15, R42 ;  /* 0x0000002a0f037221 */ /* 0x020fe20000000000 */
[----:B------:R-:W-:Y:S01]  /*2920*/  FADD R27, R27, R54 ;  /* 0x000000361b1b7221 */ /* 0x000fe20000000000 */
[----:B------:R-:W-:Y:S01]  /*2930*/  F2FP.F16.F32.PACK_AB R54, R12, R9 ;  /* 0x000000090c36723e */ /* 0x000fe200000000ff */
[----:B------:R-:W-:Y:S01]  /*2940*/  FADD R51, R38, R45 ;  /* 0x0000002d26337221 */ /* 0x000fe20000000000 */
[----:B------:R-:W-:Y:S01]  /*2950*/  FADD R3, R3, R52 ;  /* 0x0000003403037221 */ /* 0x000fe20000000000 */
[----:B------:R-:W-:Y:S01]  /*2960*/  F2FP.F16.F32.PACK_AB R52, R10, R7 ;  /* 0x000000070a34723e */ /* 0x000fe200000000ff */
[----:B----4-:R-:W-:Y:S01]  /*2970*/  @!P5 FMUL R46, R46, R46 ;  /* 0x0000002e2e2ed220 */ /* 0x010fe20000400000 */
[----:B------:R-:W-:Y:S01]  /*2980*/  FADD R48, R48, R51 ;  /* 0x0000003330307221 */ /* 0x000fe20000000000 */
[----:B------:R-:W-:-:S02]  /*2990*/  F2FP.F16.F32.PACK_AB R51, R39, R38 ;  /* 0x000000262733723e */ /* 0x000fc400000000ff */
[----:B------:R-:W-:Y:S01]  /*29a0*/  FADD R56, R39, R46 ;  /* 0x0000002e27387221 */ /* 0x000fe20000000000 */
[----:B------:R-:W-:Y:S01]  /*29b0*/  FADD R48, R3, R48 ;  /* 0x0000003003307221 */ /* 0x000fe20000000000 */
[----:B------:R-:W-:Y:S01]  /*29c0*/  FADD R3, R5, R26 ;  /* 0x0000001a05037221 */ /* 0x000fe20000000000 */
[----:B------:R-:W-:Y:S01]  /*29d0*/  F2FP.F16.F32.PACK_AB R26, R29, R28 ;  /* 0x0000001c1d1a723e */ /* 0x000fe200000000ff */
[----:B------:R-:W-:Y:S01]  /*29e0*/  FADD R56, R49, R56 ;  /* 0x0000003831387221 */ /* 0x000fe20000000000 */
[----:B------:R-:W-:Y:S02]  /*29f0*/  F2FP.F16.F32.PACK_AB R49, R35, R34 ;  /* 0x000000222331723e */ /* 0x000fe400000000ff */
[----:B------:R-:W-:Y:S01]  /*2a00*/  F2FP.F16.F32.PACK_AB R85, R44, R41 ;  /* 0x000000292c55723e */ /* 0x000fe200000000ff */
[----:B------:R-:W-:-:S04]  /*2a10*/  FADD R27, R27, R56 ;  /* 0x000000381b1b7221 */ /* 0x000fc80000000000 */
[----:B------:R-:W-:Y:S01]  /*2a20*/  FADD R5, R48, R27 ;  /* 0x0000001b30057221 */ /* 0x000fe20000000000 */
[----:B------:R-:W-:Y:S02]  /*2a30*/  F2FP.F16.F32.PACK_AB R48, R33, R32 ;  /* 0x000000202130723e */ /* 0x000fe400000000ff */
[----:B------:R-:W-:Y:S01]  /*2a40*/  F2FP.F16.F32.PACK_AB R27, R31, R30 ;  /* 0x0000001e1f1b723e */ /* 0x000fe200000000ff */
[----:B------:R-:W-:Y:S06]  /*2a50*/  @!P0 BRA `(.L_x_21) ;  /* 0x0000000000048947 */ /* 0x000fec0003800000 */
[----:B------:R-:W-:Y:S01]  /*2a60*/  BPT.TRAP 0x1 ;  /* 0x000000040000795c */ /* 0x000fe20000300000 */
.L_x_21:
[----:B------:R-:W-:Y:S01]  /*2a70*/  ULEA UR6, UR17, UR41, 0x3 ;  /* 0x0000002911067291 */ /* 0x000fe2000f8e183f */
[----:B------:R-:W-:-:S08]  /*2a80*/  SHF.L.U32 R7, R23, 0x1f, RZ ;  /* 0x0000001f17077819 */ /* 0x000fd000000006ff */
[----:B------:R-:W1:Y:S02]  /*2a90*/  SYNCS.PHASECHK.TRANS64.TRYWAIT P1, [UR6+0xca00], R7 ;  /* 0x00ca0007ff0075a7 */ /* 0x000e640008020146 */
[----:B-1----:R-:W-:Y:S05]  /*2aa0*/  @!P1 BRA `(.L_x_22) ;  /* 0x0000007400149947 */ /* 0x002fea0003800000 */
.L_x_127:
[----:B------:R-:W-:Y:S01]  /*2ab0*/  UIMAD UR10, UR17, 0x180, UR42 ;  /* 0x00000180110a78a4 */ /* 0x000fe2000f8e022a */
[----:B------:R-:W-:Y:S01]  /*2ac0*/  WARPGROUP.ARRIVE ;  /* 0x00000000000079c5 */ /* 0x000fe20000000000 */
[----:B------:R-:W-:Y:S01]  /*2ad0*/  UMOV UR7, 0xc0000010 ;  /* 0xc000001000077882 */ /* 0x000fe20000000000 */
[----:B------:R-:W-:Y:S01]  /*2ae0*/  F2FP.F16.F32.PACK_AB R87, R46, R45 ;  /* 0x0000002d2e57723e */ /* 0x000fe200000000ff */
[----:B------:R-:W-:Y:S02]  /*2af0*/  UIADD3 UR11, UR10, 0x80, URZ ;  /* 0x000000800a0b7890 */ /* 0x000fe4000fffe03f */
[----:B------:R-:W-:Y:S02]  /*2b00*/  UIADD3 UR14, UR10, 0x100, URZ ;  /* 0x000001000a0e7890 */ /* 0x000fe4000fffe03f */
[----:B------:R-:W-:Y:S02]  /*2b10*/  UMOV UR6, UR10 ;  /* 0x0000000a00067c82 */ /* 0x000fe40008000000 */
[----:B------:R-:W-:Y:S01]  /*2b20*/  HGMMA.64x16x16.F32 R72, R24, gdesc[UR4].tnspB, RZ, !UPT, gsb0 ;  /* 0x4020000418487df0 */ /* 0x000fe2000c0008ff */
[----:B------:R-:W-:Y:S01]  /*2b30*/  UMOV UR6, UR11 ;  /* 0x0000000b00067c82 */ /* 0x000fe20008000000 */
[----:B------:R-:W-:Y:S01]  /*2b40*/  UMOV UR7, 0xc0000010 ;  /* 0xc000001000077882 */ /* 0x000fe20000000000 */
[----:B------:R-:W-:Y:S01]  /*2b50*/  UIADD3 UR11, UR10, 0xa0, URZ ;  /* 0x000000a00a0b7890 */ /* 0x000fe2000fffe03f */
[----:B------:R-:W-:-:S02]  /*2b60*/  WARPGROUP.DEPBAR.LE gsb0, 0x0 ;  /* 0x00008000000079c5 */ /* 0x000fc40000010000 */
[----:B------:R-:W-:-:S06]  /*2b70*/  WARPGROUP.ARRIVE ;  /* 0x00000000000079c5 */ /* 0x000fcc0000000000 */
[----:B------:R-:W-:Y:S01]  /*2b80*/  HGMMA.64x16x16.F32 R64, R24, gdesc[UR4].tnspB, RZ, !UPT, gsb0 ;  /* 0x4020000418407df0 */ /* 0x000fe2000c0008ff */
[----:B------:R-:W-:Y:S01]  /*2b90*/  UMOV UR6, UR14 ;  /* 0x0000000e00067c82 */ /* 0x000fe20008000000 */
[----:B------:R-:W-:Y:S01]  /*2ba0*/  UMOV UR7, 0xc0000010 ;  /* 0xc000001000077882 */ /* 0x000fe20000000000 */
[----:B------:R-:W-:Y:S01]  /*2bb0*/  UIADD3 UR14, UR10, 0x120, URZ ;  /* 0x000001200a0e7890 */ /* 0x000fe2000fffe03f */
[----:B------:R-:W-:Y:S02]  /*2bc0*/  WARPGROUP.DEPBAR.LE gsb0, 0x0 ;  /* 0x00008000000079c5 */ /* 0x000fe40000010000 */
[----:B------:R-:W-:-:S06]  /*2bd0*/  WARPGROUP.ARRIVE ;  /* 0x00000000000079c5 */ /* 0x000fcc0000000000 */
[----:B------:R-:W-:Y:S01]  /*2be0*/  HGMMA.64x16x16.F32 R56, R24, gdesc[UR4].tnspB, RZ, !UPT, gsb0 ;  /* 0x4020000418387df0 */ /* 0x000fe2000c0008ff */
[----:B------:R-:W-:Y:S01]  /*2bf0*/  UIADD3 UR6, UR10, 0x20, URZ ;  /* 0x000000200a067890 */ /* 0x000fe2000fffe03f */
[----:B------:R-:W-:Y:S01]  /*2c00*/  UMOV UR7, 0xc0000010 ;  /* 0xc000001000077882 */ /* 0x000fe20000000000 */
[----:B------:R-:W-:Y:S02]  /*2c10*/  WARPGROUP.DEPBAR.LE gsb0, 0x0 ;  /* 0x00008000000079c5 */ /* 0x000fe40000010000 */
[----:B------:R-:W-:-:S06]  /*2c20*/  WARPGROUP.ARRIVE ;  /* 0x00000000000079c5 */ /* 0x000fcc0000000000 */
[----:B------:R-:W-:Y:S01]  /*2c30*/  HGMMA.64x16x16.F32 R72, R48, gdesc[UR4].tnspB, R72, gsb0 ;  /* 0x4020000430487df0 */ /* 0x000fe20008000848 */
[----:B------:R-:W-:Y:S01]  /*2c40*/  UMOV UR6, UR11 ;  /* 0x0000000b00067c82 */ /* 0x000fe20008000000 */
[----:B------:R-:W-:Y:S01]  /*2c50*/  UMOV UR7, 0xc0000010 ;  /* 0xc000001000077882 */ /* 0x000fe20000000000 */
[----:B------:R-:W-:Y:S01]  /*2c60*/  UIADD3 UR11, UR10, 0xc0, URZ ;  /* 0x000000c00a0b7890 */ /* 0x000fe2000fffe03f */
        /* <DEDUP_REMOVED lines=22> */
[----:B------:R-:W-:Y:S02]  /*2dd0*/  WARPGROUP.DEPBAR.LE gsb0, 0x0 ;  /* 0x00008000000079c5 */ /* 0x000fe40000010000 */
[----:B------:R-:W-:-:S06]  /*2de0*/  WARPGROUP.ARRIVE ;  /* 0x00000000000079c5 */ /* 0x000fcc0000000000 */
[----:B------:R-:W-:Y:S01]  /*2df0*/  HGMMA.64x16x16.F32 R56, R52, gdesc[UR4].tnspB, R56, gsb0 ;  /* 0x4020000434387df0 */ /* 0x000fe20008000838 */
[----:B------:R-:W-:Y:S01]  /*2e00*/  UIADD3 UR6, UR10, 0x60, URZ ;  /* 0x000000600a067890 */ /* 0x000fe2000fffe03f */
        /* <DEDUP_REMOVED lines=10> */
[----:B------:R-:W-:Y:S01]  /*2eb0*/  UMOV UR6, UR10 ;  /* 0x0000000a00067c82 */ /* 0x000fe20008000000 */
[----:B------:R-:W-:Y:S01]  /*2ec0*/  UMOV UR7, 0xc0000010 ;  /* 0xc000001000077882 */ /* 0x000fe20000000000 */
[----:B------:R-:W-:Y:S02]  /*2ed0*/  WARPGROUP.DEPBAR.LE gsb0, 0x0 ;  /* 0x00008000000079c5 */ /* 0x000fe40000010000 */
[----:B------:R-:W-:-:S06]  /*2ee0*/  WARPGROUP.ARRIVE ;  /* 0x00000000000079c5 */ /* 0x000fcc0000000000 */
[----:B------:R-:W-:Y:S03]  /*2ef0*/  HGMMA.64x16x16.F32 R56, R84, gdesc[UR4].tnspB, R56, gsb0 ;  /* 0x4020000454387df0 */ /* 0x000fe60008000838 */
[----:B------:R-:W-:Y:S02]  /*2f00*/  WARPGROUP.DEPBAR.LE gsb0, 0x0 ;  /* 0x00008000000079c5 */ /* 0x000fe40000010000 */
[----:B------:R-:W-:Y:S05]  /*2f10*/  @!P0 BRA `(.L_x_23) ;  /* 0x0000000000048947 */ /* 0x000fea0003800000 */
[----:B------:R-:W-:Y:S01]  /*2f20*/  BPT.TRAP 0x1 ;  /* 0x000000040000795c */ /* 0x000fe20000300000 */
.L_x_23:
[----:B------:R-:W-:Y:S02]  /*2f30*/  UISETP.GT.U32.AND UP0, UPT, UR47, 0x1, UPT ;  /* 0x000000012f00788c */ /* 0x000fe4000bf04070 */
[----:B------:R-:W-:-:S04]  /*2f40*/  UIADD3 UR18, UR18, 0xca28, URZ ;  /* 0x0000ca2812127890 */ /* 0x000fc8000fffe03f */
[----:B------:R-:W-:Y:S01]  /*2f50*/  PLOP3.LUT P1, PT, PT, PT, UP0, 0x80, 0x0 ;  /* 0x000000000000781c */ /* 0x000fe20003f2f008 */
[----:B------:R-:W-:-:S09]  /*2f60*/  UPRMT UR18, URZ, 0x654, UR18 ;  /* 0x000006543f127896 */ /* 0x000fd20008000012 */
[----:B------:R-:W-:Y:S03]  /*2f70*/  SYNCS.ARRIVE.TRANS64.RED.A1T0 RZ, [UR18], RZ ;  /* 0x000000ffffff79a7 */ /* 0x000fe60008100412 */
[----:B------:R-:W-:Y:S05]  /*2f80*/  @P1 BRA `(.L_x_24) ;  /* 0x0000000000041947 */ /* 0x000fea0003800000 */
[----:B------:R-:W-:Y:S01]  /*2f90*/  BPT.TRAP 0x1 ;  /* 0x000000040000795c */ /* 0x000fe20000300000 */
.L_x_24:
[----:B------:R-:W-:Y:S01]  /*2fa0*/  UIADD3 UR49, UR17, 0x1, URZ ;  /* 0x0000000111317890 */ /* 0x000fe2000fffe03f */
[----:B------:R-:W-:Y:S01]  /*2fb0*/  ISETP.GE.AND P2, PT, R0, 0x4, PT ;  /* 0x000000040000780c */ /* 0x000fe20003f46270 */
[----:B-1----:R-:W-:Y:S02]  /*2fc0*/  VIADD R7, R18, 0x40 ;  /* 0x0000004012077836 */ /* 0x002fe40000000000 */
[----:B------:R-:W-:Y:S01]  /*2fd0*/  UISETP.NE.AND UP0, UPT, UR49, 0x5, UPT ;  /* 0x000000053100788c */ /* 0x000fe2000bf05270 */
[----:B------:R-:W-:-:S03]  /*2fe0*/  VIADD R8, R0, 0xfffffffe ;  /* 0xfffffffe00087836 */ /* 0x000fc60000000000 */
[----:B------:R-:W-:Y:S02]  /*2ff0*/  USEL UR6, URZ, 0x1, UP0 ;  /* 0x000000013f067887 */ /* 0x000fe40008000000 */
[----:B------:R-:W-:-:S04]  /*3000*/  USEL UR49, UR49, URZ, UP0 ;  /* 0x0000003f31317287 */ /* 0x000fc80008000000 */
[----:B------:R-:W-:Y:S01]  /*3010*/  LOP3.LUT R23, R23, UR6, RZ, 0x3c, !PT ;  /* 0x0000000617177c12 */ /* 0x000fe2000f8e3cff */
[----:B------:R-:W-:Y:S07]  /*3020*/  @!P2 BRA `(.L_x_25) ;  /* 0x0000001800c4a947 */ /* 0x000fee0003800000 */
[----:B------:R-:W-:Y:S01]  /*3030*/  VIADD R0, R0, 0xfffffffd ;  /* 0xfffffffd00007836 */ /* 0x000fe20000000000 */
[----:B------:R-:W-:Y:S01]  /*3040*/  ULDC UR18, c[0x0][0x604] ;  /* 0x0001810000127ab9 */ /* 0x000fe20000000800 */
[----:B------:R-:W-:Y:S02]  /*3050*/  IMAD.MOV.U32 R9, RZ, RZ, R4 ;  /* 0x000000ffff097224 */ /* 0x000fe400078e0004 */
[----:B------:R-:W-:-:S07]  /*3060*/  IMAD.MOV.U32 R11, RZ, RZ, R6 ;  /* 0x000000ffff0b7224 */ /* 0x000fce00078e0006 */
.L_x_36:
[----:B------:R-:W-:Y:S01]  /*3070*/  MOV R8, R0 ;  /* 0x0000000000087202 */ /* 0x000fe20000000f00 */
[----:B------:R-:W-:Y:S06]  /*3080*/  @!P0 BRA `(.L_x_26) ;  /* 0x0000000000048947 */ /* 0x000fec0003800000 */
[----:B------:R-:W-:Y:S01]  /*3090*/  BPT.TRAP 0x1 ;  /* 0x000000040000795c */ /* 0x000fe20000300000 */
.L_x_26:
[----:B------:R-:W-:Y:S01]  /*30a0*/  ULEA UR6, UR49, UR41, 0x3 ;  /* 0x0000002931067291 */ /* 0x000fe2000f8e183f */
[----:B------:R-:W-:-:S08]  /*30b0*/  SHF.L.U32 R0, R23, 0x1f, RZ ;  /* 0x0000001f17007819 */ /* 0x000fd000000006ff */
[----:B------:R-:W1:Y:S02]  /*30c0*/  SYNCS.PHASECHK.TRANS64.TRYWAIT P2, [UR6+0xca00], R0 ;  /* 0x00ca0000ff0075a7 */ /* 0x000e640008040146 */
[----:B-1----:R-:W-:Y:S05]  /*30d0*/  @!P2 BRA `(.L_x_27) ;  /* 0x0000006c00a0a947 */ /* 0x002fea0003800000 */
.L_x_128:
[----:B------:R-:W-:Y:S01]  /*30e0*/  UIMAD UR14, UR49, 0x180, UR44 ;  /* 0x00000180310e78a4 */ /* 0x000fe2000f8e022c */
[----:B------:R-:W-:Y:S01]  /*30f0*/  WARPGROUP.ARRIVE ;  /* 0x00000000000079c5 */ /* 0x000fe20000000000 */
[----:B------:R-:W-:Y:S01]  /*3100*/  UMOV UR15, 0xc0000010 ;  /* 0xc0000010000f7882 */ /* 0x000fe20000000000 */
[----:B------:R-:W-:Y:S01]  /*3110*/  UMOV UR7, 0xc0000010 ;  /* 0xc000001000077882 */ /* 0x000fe20000000000 */
[----:B------:R-:W-:Y:S02]  /*3120*/  UIADD3 UR6, UR14, 0x80, URZ ;  /* 0x000000800e067890 */ /* 0x000fe4000fffe03f */
[----:B------:R-:W-:Y:S01]  /*3130*/  UIADD3 UR10, UR14, 0x100, URZ ;  /* 0x000001000e0a7890 */ /* 0x000fe2000fffe03f */
[----:B------:R-:W-:Y:S02]  /*3140*/  UMOV UR11, 0xc0000010 ;  /* 0xc0000010000b7882 */ /* 0x000fe40000000000 */
[----:B------:R-:W-:Y:S03]  /*3150*/  HGMMA.64x64x16.F32 R24, gdesc[UR12], RZ, !UPT, gsb0 ;  /* 0x00e000000c1879f0 */ /* 0x000fe6000c0008ff */
[----:B------:R-:W-:-:S02]  /*3160*/  WARPGROUP.DEPBAR.LE gsb0, 0x0 ;  /* 0x00008000000079c5 */ /* 0x000fc40000010000 */
[----:B------:R-:W-:-:S06]  /*3170*/  WARPGROUP.ARRIVE ;  /* 0x00000000000079c5 */ /* 0x000fcc0000000000 */
[----:B------:R-:W-:Y:S03]  /*3180*/  HGMMA.64x64x16.F32 R24, gdesc[UR4], R24, gsb0 ;  /* 0x00e00000041879f0 */ /* 0x000fe60008000818 */
[----:B------:R-:W-:Y:S02]  /*3190*/  WARPGROUP.DEPBAR.LE gsb0, 0x0 ;  /* 0x00008000000079c5 */ /* 0x000fe40000010000 */
[----:B------:R-:W-:-:S06]  /*31a0*/  WARPGROUP.ARRIVE ;  /* 0x00000000000079c5 */ /* 0x000fcc0000000000 */
[----:B------:R-:W-:Y:S01]  /*31b0*/  HGMMA.64x64x16.F32 R24, gdesc[UR8], R24, gsb0 ;  /* 0x00e00000081879f0 */ /* 0x000fe20008000818 */
[----:B------:R-:W-:-:S04]  /*31c0*/  UIADD3 UR10, UR49, 0x1, URZ ;  /* 0x00000001310a7890 */ /* 0x000fc8000fffe03f */
[----:B------:R-:W-:-:S04]  /*31d0*/  UISETP.NE.AND UP0, UPT, UR10, 0x5, UPT ;  /* 0x000000050a00788c */ /* 0x000fc8000bf05270 */
[----:B------:R-:W-:Y:S02]  /*31e0*/  USEL UR6, URZ, 0x1, UP0 ;  /* 0x000000013f067887 */ /* 0x000fe40008000000 */
[----:B------:R-:W-:-:S04]  /*31f0*/  USEL UR10, UR10, URZ, UP0 ;  /* 0x0000003f0a0a7287 */ /* 0x000fc80008000000 */
[----:B------:R-:W-:Y:S01]  /*3200*/  LOP3.LUT R81, R23, UR6, RZ, 0x3c, !PT ;  /* 0x0000000617517c12 */ /* 0x000fe2000f8e3cff */
[----:B------:R-:W-:Y:S02]  /*3210*/  WARPGROUP.DEPBAR.LE gsb0, 0x0 ;  /* 0x00008000000079c5 */ /* 0x000fe40000010000 */
[----:B------:R-:W-:Y:S05]  /*3220*/  @!P0 BRA `(.L_x_28) ;  /* 0x0000000000048947 */ /* 0x000fea0003800000 */
[----:B------:R-:W-:Y:S01]  /*3230*/  BPT.TRAP 0x1 ;  /* 0x000000040000795c */ /* 0x000fe20000300000 */
.L_x_28:
[----:B-1----:R-:W-:Y:S01]  /*3240*/  FMNMX R0, R24, R9, !PT ;  /* 0x0000000918007209 */ /* 0x002fe20007800000 */
[----:B------:R-:W-:Y:S01]  /*3250*/  ULEA UR6, UR10, UR41, 0x3 ;  /* 0x000000290a067291 */ /* 0x000fe2000f8e183f */
[----:B------:R-:W-:Y:S02]  /*3260*/  FMNMX R6, R26, R11, !PT ;  /* 0x0000000b1a067209 */ /* 0x000fe40007800000 */
[----:B------:R-:W-:Y:S02]  /*3270*/  FMNMX R13, R25, R0, !PT ;  /* 0x00000000190d7209 */ /* 0x000fe40007800000 */
[----:B------:R-:W-:Y:S02]  /*3280*/  FMNMX R15, R27, R6, !PT ;  /* 0x000000061b0f7209 */ /* 0x000fe40007800000 */
[----:B------:R-:W-:Y:S02]  /*3290*/  FMNMX R0, R28, R13, !PT ;  /* 0x0000000d1c007209 */ /* 0x000fe40007800000 */
[----:B------:R-:W-:-:S02]  /*32a0*/  FMNMX R6, R30, R15, !PT ;  /* 0x0000000f1e067209 */ /* 0x000fc40007800000 */
[----:B------:R-:W-:Y:S02]  /*32b0*/  FMNMX R13, R29, R0, !PT ;  /* 0x000000001d0d7209 */ /* 0x000fe40007800000 */
[----:B------:R-:W-:Y:S02]  /*32c0*/  FMNMX R15, R31, R6, !PT ;  /* 0x000000061f0f7209 */ /* 0x000fe40007800000 */
[----:B------:R-:W-:Y:S02]  /*32d0*/  FMNMX R0, R32, R13, !PT ;  /* 0x0000000d20007209 */ /* 0x000fe40007800000 */
[----:B------:R-:W-:Y:S02]  /*32e0*/  FMNMX R6, R34, R15, !PT ;  /* 0x0000000f22067209 */ /* 0x000fe40007800000 */
[----:B------:R-:W-:Y:S02]  /*32f0*/  FMNMX R13, R33, R0, !PT ;  /* 0x00000000210d7209 */ /* 0x000fe40007800000 */
[----:B------:R-:W-:-:S02]  /*3300*/  FMNMX R15, R35, R6, !PT ;  /* 0x00000006230f7209 */ /* 0x000fc40007800000 */
[----:B------:R-:W-:Y:S02]  /*3310*/  FMNMX R0, R36, R13, !PT ;  /* 0x0000000d24007209 */ /* 0x000fe40007800000 */
[----:B------:R-:W-:Y:S02]  /*3320*/  FMNMX R6, R38, R15, !PT ;  /* 0x0000000f26067209 */ /* 0x000fe40007800000 */
[----:B------:R-:W-:-:S04]  /*3330*/  FMNMX R13, R37, R0, !PT ;  /* 0x00000000250d7209 */ /* 0x000fc80007800000 */
[----:B------:R-:W-:-:S04]  /*3340*/  FMNMX R0, R40, R13, !PT ;  /* 0x0000000d28007209 */ /* 0x000fc80007800000 */
[----:B------:R-:W-:-:S04]  /*3350*/  FMNMX R13, R41, R0, !PT ;  /* 0x00000000290d7209 */ /* 0x000fc80007800000 */
[----:B------:R-:W-:-:S04]  /*3360*/  FMNMX R0, R44, R13, !PT ;  /* 0x0000000d2c007209 */ /* 0x000fc80007800000 */
[----:B------:R-:W-:-:S04]  /*3370*/  FMNMX R13, R45, R0, !PT ;  /* 0x000000002d0d7209 */ /* 0x000fc80007800000 */
[----:B------:R-:W-:-:S04]  /*3380*/  FMNMX R0, R48, R13, !PT ;  /* 0x0000000d30007209 */ /* 0x000fc80007800000 */
[----:B------:R-:W-:-:S04]  /*3390*/  FMNMX R13, R49, R0, !PT ;  /* 0x00000000310d7209 */ /* 0x000fc80007800000 */
[----:B------:R-:W-:-:S04]  /*33a0*/  FMNMX R0, R52, R13, !PT ;  /* 0x0000000d34007209 */ /* 0x000fc80007800000 */
[----:B------:R-:W-:-:S05]  /*33b0*/  FMNMX R0, R53, R0, !PT ;  /* 0x0000000035007209 */ /* 0x000fca0007800000 */
[----:B------:R-:W1:Y:S02]  /*33c0*/  SHFL.BFLY PT, R13, R0, 0x1, 0x1f ;  /* 0x0c201f00000d7f89 */ /* 0x000e6400000e0000 */
[----:B-1----:R-:W-:-:S05]  /*33d0*/  FMNMX R13, R0, R13, !PT ;  /* 0x0000000d000d7209 */ /* 0x002fca0007800000 */
[----:B------:R-:W1:Y:S02]  /*33e0*/  SHFL.BFLY PT, R4, R13, 0x2, 0x1f ;  /* 0x0c401f000d047f89 */ /* 0x000e6400000e0000 */
[----:B-1----:R-:W-:Y:S02]  /*33f0*/  FMNMX R4, R13, R4, !PT ;  /* 0x000000040d047209 */ /* 0x002fe40007800000 */
[----:B------:R-:W-:Y:S02]  /*3400*/  FMNMX R13, R39, R6, !PT ;  /* 0x00000006270d7209 */ /* 0x000fe40007800000 */
[----:B------:R-:W-:Y:S02]  /*3410*/  FSETP.NEU.AND P2, PT, R4, -INF , PT ;  /* 0xff8000000400780b */ /* 0x000fe40003f4d000 */
[----:B------:R-:W-:Y:S02]  /*3420*/  FMNMX R6, R42, R13, !PT ;  /* 0x0000000d2a067209 */ /* 0x000fe40007800000 */
[----:B------:R-:W-:-:S02]  /*3430*/  FSEL R0, R4, RZ, P2 ;  /* 0x000000ff04007208 */ /* 0x000fc40001000000 */
[----:B------:R-:W-:-:S03]  /*3440*/  FMNMX R13, R43, R6, !PT ;  /* 0x000000062b0d7209 */ /* 0x000fc60007800000 */
[----:B------:R-:W-:Y:S01]  /*3450*/  FMUL R10, R0, UR18 ;  /* 0x00000012000a7c20 */ /* 0x000fe20008400000 */
[----:B------:R-:W-:Y:S01]  /*3460*/  FMNMX R6, R46, R13, !PT ;  /* 0x0000000d2e067209 */ /* 0x000fe20007800000 */
[----:B------:R-:W-:Y:S02]  /*3470*/  FADD R0, -R0, R9 ;  /* 0x0000000900007221 */ /* 0x000fe40000000100 */
[--C-:B------:R-:W-:Y:S01]  /*3480*/  FFMA R24, R24, UR18, -R10.reuse ;  /* 0x0000001218187c23 */ /* 0x100fe2000800080a */
[--C-:B------:R-:W-:Y:S01]  /*3490*/  FFMA R25, R25, UR18, -R10.reuse ;  /* 0x0000001219197c23 */ /* 0x100fe2000800080a */
[--C-:B------:R-:W-:Y:S01]  /*34a0*/  FFMA R28, R28, UR18, -R10.reuse ;  /* 0x000000121c1c7c23 */ /* 0x100fe2000800080a */
[----:B------:R-:W-:Y:S01]  /*34b0*/  FMNMX R13, R47, R6, !PT ;  /* 0x000000062f0d7209 */ /* 0x000fe20007800000 */
[--C-:B------:R-:W-:Y:S01]  /*34c0*/  FFMA R29, R29, UR18, -R10.reuse ;  /* 0x000000121d1d7c23 */ /* 0x100fe2000800080a */
[----:B------:R-:W-:Y:S01]  /*34d0*/  FSETP.GEU.AND P5, PT, R24, -126, PT ;  /* 0xc2fc00001800780b */ /* 0x000fe20003fae000 */
[--C-:B------:R-:W-:Y:S01]  /*34e0*/  FFMA R32, R32, UR18, -R10.reuse ;  /* 0x0000001220207c23 */ /* 0x100fe2000800080a */
[----:B------:R-:W-:Y:S01]  /*34f0*/  FSETP.GEU.AND P3, PT, R25, -126, PT ;  /* 0xc2fc00001900780b */ /* 0x000fe20003f6e000 */
[--C-:B------:R-:W-:Y:S01]  /*3500*/  FFMA R33, R33, UR18, -R10.reuse ;  /* 0x0000001221217c23 */ /* 0x100fe2000800080a */
[----:B------:R-:W-:Y:S01]  /*3510*/  FSETP.GEU.AND P2, PT, R28, -126, PT ;  /* 0xc2fc00001c00780b */ /* 0x000fe20003f4e000 */
[--C-:B------:R-:W-:Y:S01]  /*3520*/  FFMA R36, R36, UR18, -R10.reuse ;  /* 0x0000001224247c23 */ /* 0x100fe2000800080a */
[----:B------:R-:W-:Y:S01]  /*3530*/  FMNMX R6, R50, R13, !PT ;  /* 0x0000000d32067209 */ /* 0x000fe20007800000 */
[--C-:B------:R-:W-:Y:S01]  /*3540*/  FFMA R37, R37, UR18, -R10.reuse ;  /* 0x0000001225257c23 */ /* 0x100fe2000800080a */
[----:B------:R-:W-:Y:S01]  /*3550*/  FSETP.GEU.AND P4, PT, R29, -126, PT ;  /* 0xc2fc00001d00780b */ /* 0x000fe20003f8e000 */
[--C-:B------:R-:W-:Y:S01]  /*3560*/  FFMA R40, R40, UR18, -R10.reuse ;  /* 0x0000001228287c23 */ /* 0x100fe2000800080a */
[----:B------:R-:W-:Y:S01]  /*3570*/  FSETP.GEU.AND P6, PT, R32, -126, PT ;  /* 0xc2fc00002000780b */ /* 0x000fe20003fce000 */
[--C-:B------:R-:W-:Y:S01]  /*3580*/  FFMA R41, R41, UR18, -R10.reuse ;  /* 0x0000001229297c23 */ /* 0x100fe2000800080a */
[----:B------:R-:W-:Y:S01]  /*3590*/  FMNMX R13, R51, R6, !PT ;  /* 0x00000006330d7209 */ /* 0x000fe20007800000 */
[----:B------:R-:W-:Y:S01]  /*35a0*/  @!P5 FMUL R24, R24, 0.5 ;  /* 0x3f0000001818d820 */ /* 0x000fe20000400000 */
[--C-:B------:R-:W-:Y:S01]  /*35b0*/  FFMA R44, R44, UR18, -R10.reuse ;  /* 0x000000122c2c7c23 */ /* 0x100fe2000800080a */
[----:B------:R-:W-:Y:S01]  /*35c0*/  @!P3 FMUL R25, R25, 0.5 ;  /* 0x3f0000001919b820 */ /* 0x000fe20000400000 */
[----:B------:R-:W-:Y:S01]  /*35d0*/  FMNMX R6, R54, R13, !PT ;  /* 0x0000000d36067209 */ /* 0x000fe20007800000 */
[----:B------:R-:W-:Y:S01]  /*35e0*/  @!P2 FMUL R28, R28, 0.5 ;  /* 0x3f0000001c1ca820 */ /* 0x000fe20000400000 */
[--C-:B------:R-:W-:Y:S01]  /*35f0*/  FFMA R45, R45, UR18, -R10.reuse ;  /* 0x000000122d2d7c23 */ /* 0x100fe2000800080a */
[----:B------:R-:W1:Y:S01]  /*3600*/  MUFU.EX2 R24, R24 ;  /* 0x0000001800187308 */ /* 0x000e620000000800 */
[----:B------:R-:W-:Y:S01]  /*3610*/  FMNMX R6, R55, R6, !PT ;  /* 0x0000000637067209 */ /* 0x000fe20007800000 */
[----:B------:R-:W-:Y:S01]  /*3620*/  @!P4 FMUL R29, R29, 0.5 ;  /* 0x3f0000001d1dc820 */ /* 0x000fe20000400000 */
[--C-:B------:R-:W-:Y:S01]  /*3630*/  FFMA R48, R48, UR18, -R10.reuse ;  /* 0x0000001230307c23 */ /* 0x100fe2000800080a */
[----:B------:R-:W-:Y:S01]  /*3640*/  @!P6 FMUL R32, R32, 0.5 ;  /* 0x3f0000002020e820 */ /* 0x000fe20000400000 */
[--C-:B------:R-:W-:Y:S01]  /*3650*/  FFMA R49, R49, UR18, -R10.reuse ;  /* 0x0000001231317c23 */ /* 0x100fe2000800080a */
[----:B------:R-:W2:Y:S01]  /*3660*/  SHFL.BFLY PT, R13, R6, 0x1, 0x1f ;  /* 0x0c201f00060d7f89 */ /* 0x000ea200000e0000 */
[--C-:B------:R-:W-:Y:S01]  /*3670*/  FFMA R52, R52, UR18, -R10.reuse ;  /* 0x0000001234347c23 */ /* 0x100fe2000800080a */
[----:B------:R-:W3:Y:S01]  /*3680*/  MUFU.EX2 R25, R25 ;  /* 0x0000001900197308 */ /* 0x000ee20000000800 */
[----:B------:R-:W-:Y:S01]  /*3690*/  FFMA R53, R53, UR18, -R10 ;  /* 0x0000001235357c23 */ /* 0x000fe2000800080a */
[----:B------:R-:W-:-:S06]  /*36a0*/  FMUL R0, R0, UR18 ;  /* 0x0000001200007c20 */ /* 0x000fcc0008400000 */
[----:B------:R-:W4:Y:S01]  /*36b0*/  MUFU.EX2 R28, R28 ;  /* 0x0000001c001c7308 */ /* 0x000f220000000800 */
[----:B-1----:R-:W-:Y:S01]  /*36c0*/  @!P5 FMUL R24, R24, R24 ;  /* 0x000000181818d220 */ /* 0x002fe20000400000 */
[----:B------:R-:W-:-:S06]  /*36d0*/  FSETP.GEU.AND P5, PT, R33, -126, PT ;  /* 0xc2fc00002100780b */ /* 0x000fcc0003fae000 */
[----:B------:R-:W1:Y:S01]  /*36e0*/  MUFU.EX2 R29, R29 ;  /* 0x0000001d001d7308 */ /* 0x000e620000000800 */
[----:B---3--:R-:W-:Y:S01]  /*36f0*/  @!P3 FMUL R25, R25, R25 ;  /* 0x000000191919b220 */ /* 0x008fe20000400000 */
[----:B------:R-:W-:Y:S02]  /*3700*/  FSETP.GEU.AND P3, PT, R36, -126, PT ;  /* 0xc2fc00002400780b */ /* 0x000fe40003f6e000 */
[----:B--2---:R-:W-:-:S03]  /*3710*/  FMNMX R6, R6, R13, !PT ;  /* 0x0000000d06067209 */ /* 0x004fc60007800000 */
[----:B------:R-:W-:Y:S01]  /*3720*/  @!P5 FMUL R33, R33, 0.5 ;  /* 0x3f0000002121d820 */ /* 0x000fe20000400000 */
[----:B------:R-:W2:Y:S01]  /*3730*/  MUFU.EX2 R32, R32 ;  /* 0x0000002000207308 */ /* 0x000ea20000000800 */
[----:B----4-:R-:W-:Y:S01]  /*3740*/  @!P2 FMUL R28, R28, R28 ;  /* 0x0000001c1c1ca220 */ /* 0x010fe20000400000 */
[----:B------:R-:W-:Y:S01]  /*3750*/  FSETP.GEU.AND P2, PT, R37, -126, PT ;  /* 0xc2fc00002500780b */ /* 0x000fe20003f4e000 */
[----:B------:R-:W3:Y:S04]  /*3760*/  SHFL.BFLY PT, R21, R6, 0x2, 0x1f ;  /* 0x0c401f0006157f89 */ /* 0x000ee800000e0000 */
[----:B------:R-:W-:Y:S01]  /*3770*/  @!P3 FMUL R36, R36, 0.5 ;  /* 0x3f0000002424b820 */ /* 0x000fe20000400000 */
[----:B------:R-:W4:Y:S01]  /*3780*/  MUFU.EX2 R33, R33 ;  /* 0x0000002100217308 */ /* 0x000f220000000800 */
        /* <DEDUP_REMOVED lines=8> */
[----:B----4-:R-:W-:Y:S01]  /*3810*/  @!P5 FMUL R33, R33, R33 ;  /* 0x000000212121d220 */ /* 0x010fe20000400000 */
[----:B------:R-:W-:Y:S02]  /*3820*/  FSETP.GEU.AND P5, PT, R44, -126, PT ;  /* 0xc2fc00002c00780b */ /* 0x000fe40003fae000 */
[----:B---3--:R-:W-:-:S03]  /*3830*/  FMNMX R6, R6, R21, !PT ;  /* 0x0000001506067209 */ /* 0x008fc60007800000 */
        /* <DEDUP_REMOVED lines=15> */
[----:B------:R-:W-:-:S03]  /*3930*/  FSETP.NEU.AND P6, PT, R6, -INF , PT ;  /* 0xff8000000600780b */ /* 0x000fc60003fcd000 */
[----:B------:R-:W-:Y:S01]  /*3940*/  FADD R9, R25, R12 ;  /* 0x0000000c19097221 */ /* 0x000fe20000000000 */
[----:B------:R-:W-:Y:S01]  /*3950*/  FSEL R40, R6, RZ, P6 ;  /* 0x000000ff06287208 */ /* 0x000fe20003000000 */
[----:B------:R-:W-:Y:S01]  /*3960*/  @!P4 FMUL R49, R49, 0.5 ;  /* 0x3f0000003131c820 */ /* 0x000fe20000400000 */
[----:B------:R-:W1:Y:S01]  /*3970*/  MUFU.EX2 R21, R48 ;  /* 0x0000003000157308 */ /* 0x000e620000000800 */
[----:B--2---:R-:W-:Y:S01]  /*3980*/  @!P5 FMUL R15, R15, R15 ;  /* 0x0000000f0f0fd220 */ /* 0x004fe20000400000 */
[----:B------:R-:W-:Y:S01]  /*3990*/  FSETP.GEU.AND P6, PT, R52, -126, PT ;  /* 0xc2fc00003400780b */ /* 0x000fe20003fce000 */
[C---:B------:R-:W-:Y:S01]  /*39a0*/  FMUL R41, R40.reuse, UR18 ;  /* 0x0000001228297c20 */ /* 0x040fe20008400000 */
[----:B------:R-:W-:Y:S01]  /*39b0*/  FSETP.GEU.AND P5, PT, R53, -126, PT ;  /* 0xc2fc00003500780b */ /* 0x000fe20003fae000 */
[----:B------:R-:W-:Y:S01]  /*39c0*/  FADD R40, -R40, R11 ;  /* 0x0000000b28287221 */ /* 0x000fe20000000100 */
[----:B------:R-:W-:Y:S01]  /*39d0*/  FADD R11, R28, R15 ;  /* 0x0000000f1c0b7221 */ /* 0x000fe20000000000 */
[--C-:B------:R-:W-:Y:S01]  /*39e0*/  FFMA R26, R26, UR18, -R41.reuse ;  /* 0x000000121a1a7c23 */ /* 0x100fe20008000829 */
[----:B------:R-:W2:Y:S01]  /*39f0*/  MUFU.EX2 R10, R49 ;  /* 0x00000031000a7308 */ /* 0x000ea20000000800 */
[----:B---3--:R-:W-:Y:S01]  /*3a00*/  @!P3 FMUL R14, R14, R14 ;  /* 0x0000000e0e0eb220 */ /* 0x008fe20000400000 */
[--C-:B------:R-:W-:Y:S01]  /*3a10*/  FFMA R27, R27, UR18, -R41.reuse ;  /* 0x000000121b1b7c23 */ /* 0x100fe20008000829 */
[--C-:B------:R-:W-:Y:S01]  /*3a20*/  FFMA R30, R30, UR18, -R41.reuse ;  /* 0x000000121e1e7c23 */ /* 0x100fe20008000829 */
[----:B------:R-:W-:Y:S01]  /*3a30*/  FSETP.GEU.AND P3, PT, R26, -126, PT ;  /* 0xc2fc00001a00780b */ /* 0x000fe20003f6e000 */
[--C-:B------:R-:W-:Y:S01]  /*3a40*/  FFMA R31, R31, UR18, -R41.reuse ;  /* 0x000000121f1f7c23 */ /* 0x100fe20008000829 */
[--C-:B------:R-:W-:Y:S01]  /*3a50*/  FFMA R34, R34, UR18, -R41.reuse ;  /* 0x0000001222227c23 */ /* 0x100fe20008000829 */
[----:B------:R-:W-:Y:S01]  /*3a60*/  @!P6 FMUL R52, R52, 0.5 ;  /* 0x3f0000003434e820 */ /* 0x000fe20000400000 */
[--C-:B------:R-:W-:Y:S01]  /*3a70*/  FFMA R54, R54, UR18, -R41.reuse ;  /* 0x0000001236367c23 */ /* 0x100fe20008000829 */
[----:B------:R-:W-:Y:S01]  /*3a80*/  @!P5 FMUL R53, R53, 0.5 ;  /* 0x3f0000003535d820 */ /* 0x000fe20000400000 */
[----:B-1----:R-:W-:Y:S01]  /*3a90*/  @!P2 FMUL R21, R21, R21 ;  /* 0x000000151515a220 */ /* 0x002fe20000400000 */
[----:B------:R-:W-:Y:S01]  /*3aa0*/  FSETP.GEU.AND P2, PT, R27, -126, PT ;  /* 0xc2fc00001b00780b */ /* 0x000fe20003f4e000 */
[----:B------:R-:W1:Y:S01]  /*3ab0*/  MUFU.EX2 R23, R52 ;  /* 0x0000003400177308 */ /* 0x000e620000000800 */
[----:B------:R-:W-:-:S04]  /*3ac0*/  FFMA R55, R55, UR18, -R41 ;  /* 0x0000001237377c23 */ /* 0x000fc80008000829 */
[----:B------:R-:W-:Y:S01]  /*3ad0*/  @!P3 FMUL R26, R26, 0.5 ;  /* 0x3f0000001a1ab820 */ /* 0x000fe20000400000 */
[----:B--2---:R-:W-:Y:S01]  /*3ae0*/  @!P4 FMUL R10, R10, R10 ;  /* 0x0000000a0a0ac220 */ /* 0x004fe20000400000 */
[----:B------:R-:W-:Y:S01]  /*3af0*/  FSETP.GEU.AND P4, PT, R30, -126, PT ;  /* 0xc2fc00001e00780b */ /* 0x000fe20003f8e000 */
[----:B------:R2:W3:Y:S04]  /*3b00*/  MUFU.EX2 R20, R53 ;  /* 0x0000003500147308 */ /* 0x0004e80000000800 */
[----:B------:R-:W-:-:S04]  /*3b10*/  @!P2 FMUL R27, R27, 0.5 ;  /* 0x3f0000001b1ba820 */ /* 0x000fc80000400000 */
[----:B------:R4:W5:Y:S01]  /*3b20*/  MUFU.EX2 R44, R26 ;  /* 0x0000001a002c7308 */ /* 0x0009620000000800 */
[----:B-1----:R-:W-:Y:S01]  /*3b30*/  @!P6 FMUL R23, R23, R23 ;  /* 0x000000171717e220 */ /* 0x002fe20000400000 */
[----:B------:R-:W-:Y:S01]  /*3b40*/  FSETP.GEU.AND P6, PT, R31, -126, PT ;  /* 0xc2fc00001f00780b */ /* 0x000fe20003fce000 */
[----:B--2---:R-:W-:Y:S01]  /*3b50*/  FMUL R53, R40, UR18 ;  /* 0x0000001228357c20 */ /* 0x004fe20008400000 */
[----:B------:R-:W-:-:S04]  /*3b60*/  @!P4 FMUL R30, R30, 0.5 ;  /* 0x3f0000001e1ec820 */ /* 0x000fc80000400000 */
[----:B------:R1:W2:Y:S01]  /*3b70*/  MUFU.EX2 R45, R27 ;  /* 0x0000001b002d7308 */ /* 0x0002a20000000800 */
[----:B----4-:R-:W-:Y:S01]  /*3b80*/  FFMA R26, R35, UR18, -R41 ;  /* 0x00000012231a7c23 */ /* 0x010fe20008000829 */
[----:B---3--:R-:W-:Y:S01]  /*3b90*/  @!P5 FMUL R20, R20, R20 ;  /* 0x000000141414d220 */ /* 0x008fe20000400000 */
[----:B------:R-:W-:-:S04]  /*3ba0*/  FSETP.GEU.AND P5, PT, R34, -126, PT ;  /* 0xc2fc00002200780b */ /* 0x000fc80003fae000 */
[----:B------:R-:W-:Y:S01]  /*3bb0*/  @!P6 FMUL R31, R31, 0.5 ;  /* 0x3f0000001f1fe820 */ /* 0x000fe20000400000 */
[----:B------:R3:W4:Y:S01]  /*3bc0*/  MUFU.EX2 R48, R30 ;  /* 0x0000001e00307308 */ /* 0x0007220000000800 */
[----:B-----5:R-:W-:Y:S01]  /*3bd0*/  @!P3 FMUL R44, R44, R44 ;  /* 0x0000002c2c2cb220 */ /* 0x020fe20000400000 */
[----:B------:R-:W-:Y:S01]  /*3be0*/  FSETP.GEU.AND P3, PT, R26, -126, PT ;  /* 0xc2fc00001a00780b */ /* 0x000fe20003f6e000 */
[----:B-1----:R-:W-:-:S05]  /*3bf0*/  FFMA R27, R38, UR18, -R41 ;  /* 0x00000012261b7c23 */ /* 0x002fca0008000829 */
[----:B------:R-:W-:Y:S01]  /*3c00*/  @!P5 FMUL R34, R34, 0.5 ;  /* 0x3f0000002222d820 */ /* 0x000fe20000400000 */
[----:B---3--:R-:W-:Y:S01]  /*3c10*/  FFMA R30, R39, UR18, -R41 ;  /* 0x00000012271e7c23 */ /* 0x008fe20008000829 */
[----:B--2---:R-:W-:Y:S01]  /*3c20*/  @!P2 FMUL R45, R45, R45 ;  /* 0x0000002d2d2da220 */ /* 0x004fe20000400000 */
[----:B------:R-:W-:Y:S01]  /*3c30*/  FSETP.GEU.AND P2, PT, R27, -126, PT ;  /* 0xc2fc00001b00780b */ /* 0x000fe20003f4e000 */
[----:B------:R1:W2:Y:S03]  /*3c40*/  MUFU.EX2 R35, R31 ;  /* 0x0000001f00237308 */ /* 0x0002a60000000800 */
[----:B------:R-:W-:Y:S01]  /*3c50*/  @!P3 FMUL R26, R26, 0.5 ;  /* 0x3f0000001a1ab820 */ /* 0x000fe20000400000 */
[----:B----4-:R-:W-:Y:S01]  /*3c60*/  @!P4 FMUL R48, R48, R48 ;  /* 0x000000303030c220 */ /* 0x010fe20000400000 */
[----:B------:R-:W-:-:S03]  /*3c70*/  FSETP.GEU.AND P4, PT, R30, -126, PT ;  /* 0xc2fc00001e00780b */ /* 0x000fc60003f8e000 */
[----:B------:R3:W4:Y:S01]  /*3c80*/  MUFU.EX2 R38, R34 ;  /* 0x0000002200267308 */ /* 0x0007220000000800 */
[----:B-1----:R-:W-:-:S03]  /*3c90*/  FFMA R31, R42, UR18, -R41 ;  /* 0x000000122a1f7c23 */ /* 0x002fc60008000829 */
[----:B------:R-:W-:-:S04]  /*3ca0*/  @!P2 FMUL R27, R27, 0.5 ;  /* 0x3f0000001b1ba820 */ /* 0x000fc80000400000 */
[----:B------:R1:W5:Y:S01]  /*3cb0*/  MUFU.EX2 R39, R26 ;  /* 0x0000001a00277308 */ /* 0x0003620000000800 */
[----:B---3--:R-:W-:Y:S01]  /*3cc0*/  FFMA R34, R43, UR18, -R41 ;  /* 0x000000122b227c23 */ /* 0x008fe20008000829 */
[----:B--2---:R-:W-:Y:S01]  /*3cd0*/  @!P6 FMUL R35, R35, R35 ;  /* 0x000000232323e220 */ /* 0x004fe20000400000 */
[----:B------:R-:W-:Y:S01]  /*3ce0*/  @!P4 FMUL R30, R30, 0.5 ;  /* 0x3f0000001e1ec820 */ /* 0x000fe20000400000 */
[----:B------:R-:W-:-:S04]  /*3cf0*/  FSETP.GEU.AND P6, PT, R31, -126, PT ;  /* 0xc2fc00001f00780b */ /* 0x000fc80003fce000 */
[----:B------:R2:W3:Y:S01]  /*3d00*/  MUFU.EX2 R42, R27 ;  /* 0x0000001b002a7308 */ /* 0x0004e20000000800 */
[----:B-1----:R-:W-:Y:S01]  /*3d10*/  FFMA R26, R46, UR18, -R41 ;  /* 0x000000122e1a7c23 */ /* 0x002fe20008000829 */
[----:B----4-:R-:W-:Y:S01]  /*3d20*/  @!P5 FMUL R38, R38, R38 ;  /* 0x000000262626d220 */ /* 0x010fe20000400000 */
[----:B------:R-:W-:-:S05]  /*3d30*/  FSETP.GEU.AND P5, PT, R34, -126, PT ;  /* 0xc2fc00002200780b */ /* 0x000fca0003fae000 */
[----:B------:R1:W4:Y:S01]  /*3d40*/  MUFU.EX2 R43, R30 ;  /* 0x0000001e002b7308 */ /* 0x0003220000000800 */
[----:B-----5:R-:W-:Y:S01]  /*3d50*/  @!P3 FMUL R39, R39, R39 ;  /* 0x000000272727b220 */ /* 0x020fe20000400000 */
[----:B------:R-:W-:Y:S01]  /*3d60*/  FSETP.GEU.AND P3, PT, R26, -126, PT ;  /* 0xc2fc00001a00780b */ /* 0x000fe20003f6e000 */
[----:B--2---:R-:W-:Y:S01]  /*3d70*/  FFMA R27, R47, UR18, -R41 ;  /* 0x000000122f1b7c23 */ /* 0x004fe20008000829 */
[----:B------:R-:W-:-:S04]  /*3d80*/  @!P6 FMUL R31, R31, 0.5 ;  /* 0x3f0000001f1fe820 */ /* 0x000fc80000400000 */
[----:B------:R-:W-:Y:S01]  /*3d90*/  @!P5 FMUL R34, R34, 0.5 ;  /* 0x3f0000002222d820 */ /* 0x000fe20000400000 */
[----:B-1----:R-:W-:Y:S01]  /*3da0*/  FFMA R30, R50, UR18, -R41 ;  /* 0x00000012321e7c23 */ /* 0x002fe20008000829 */
[----:B---3--:R-:W-:Y:S01]  /*3db0*/  @!P2 FMUL R42, R42, R42 ;  /* 0x0000002a2a2aa220 */ /* 0x008fe20000400000 */
        /* <DEDUP_REMOVED lines=9> */
[----:B--2---:R-:W-:Y:S01]  /*3e50*/  @!P6 FMUL R49, R49, R49 ;  /* 0x000000313131e220 */ /* 0x004fe20000400000 */
[----:B------:R-:W-:Y:S01]  /*3e60*/  FSETP.GEU.AND P6, PT, R31, -126, PT ;  /* 0xc2fc00001f00780b */ /* 0x000fe20003fce000 */
[----:B------:R-:W-:Y:S01]  /*3e70*/  @!P4 FMUL R30, R30, 0.5 ;  /* 0x3f0000001e1ec820 */ /* 0x000fe20000400000 */
[----:B---3--:R-:W-:-:S04]  /*3e80*/  FADD R34, R36, R23 ;  /* 0x0000001724227221 */ /* 0x008fc80000000000 */
[----:B------:R2:W3:Y:S01]  /*3e90*/  MUFU.EX2 R50, R27 ;  /* 0x0000001b00327308 */ /* 0x0004e20000000800 */
[----:B----4-:R-:W-:Y:S01]  /*3ea0*/  @!P5 FMUL R46, R46, R46 ;  /* 0x0000002e2e2ed220 */ /* 0x010fe20000400000 */
[----:B------:R-:W-:Y:S01]  /*3eb0*/  FSETP.GEU.AND P5, PT, R54, -126, PT ;  /* 0xc2fc00003600780b */ /* 0x000fe20003fae000 */
[----:B-1----:R-:W-:Y:S01]  /*3ec0*/  FADD R26, R33, R10 ;  /* 0x0000000a211a7221 */ /* 0x002fe20000000000 */
[----:B------:R-:W-:Y:S01]  /*3ed0*/  FADD R34, R11, R34 ;  /* 0x000000220b227221 */ /* 0x000fe20000000000 */
[----:B------:R-:W-:Y:S02]  /*3ee0*/  FADD R11, R44, R49 ;  /* 0x000000312c0b7221 */ /* 0x000fe40000000000 */
[----:B------:R-:W-:Y:S01]  /*3ef0*/  @!P6 FMUL R31, R31, 0.5 ;  /* 0x3f0000001f1fe820 */ /* 0x000fe20000400000 */
[----:B------:R1:W4:Y:S01]  /*3f00*/  MUFU.EX2 R51, R30 ;  /* 0x0000001e00337308 */ /* 0x0003220000000800 */
[----:B-----5:R-:W-:Y:S01]  /*3f10*/  @!P3 FMUL R47, R47, R47 ;  /* 0x0000002f2f2fb220 */ /* 0x020fe20000400000 */
[----:B------:R-:W-:Y:S01]  /*3f20*/  FSETP.GEU.AND P3, PT, R55, -126, PT ;  /* 0xc2fc00003700780b */ /* 0x000fe20003f6e000 */
[----:B--2---:R-:W-:-:S04]  /*3f30*/  FADD R27, R37, R20 ;  /* 0x00000014251b7221 */ /* 0x004fc80000000000 */
[----:B------:R-:W-:Y:S01]  /*3f40*/  @!P5 FMUL R54, R54, 0.5 ;  /* 0x3f0000003636d820 */ /* 0x000fe20000400000 */
[----:B------:R2:W5:Y:S01]  /*3f50*/  MUFU.EX2 R52, R31 ;  /* 0x0000001f00347308 */ /* 0x0005620000000800 */
[----:B---3--:R-:W-:Y:S01]  /*3f60*/  @!P2 FMUL R50, R50, R50 ;  /* 0x000000323232a220 */ /* 0x008fe20000400000 */
[----:B------:R-:W-:Y:S01]  /*3f70*/  FSETP.GEU.AND P2, PT, R0, -126, PT ;  /* 0xc2fc00000000780b */ /* 0x000fe20003f4e000 */
[----:B-1----:R-:W-:Y:S01]  /*3f80*/  FADD R30, R32, R21 ;  /* 0x00000015201e7221 */ /* 0x002fe20000000000 */
[----:B------:R-:W-:Y:S02]  /*3f90*/  F2FP.F16.F32.PACK_AB R32, R33, R32 ;  /* 0x000000202120723e */ /* 0x000fe400000000ff */
[----:B------:R-:W-:Y:S01]  /*3fa0*/  F2FP.F16.F32.PACK_AB R33, R39, R38 ;  /* 0x000000262721723e */ /* 0x000fe200000000ff */
[----:B------:R-:W-:Y:S01]  /*3fb0*/  @!P3 FMUL R55, R55, 0.5 ;  /* 0x3f0000003737b820 */ /* 0x000fe20000400000 */
[----:B------:R1:W3:Y:S01]  /*3fc0*/  MUFU.EX2 R41, R54 ;  /* 0x0000003600297308 */ /* 0x0002e20000000800 */
[----:B----4-:R-:W-:Y:S01]  /*3fd0*/  @!P4 FMUL R51, R51, R51 ;  /* 0x000000333333c220 */ /* 0x010fe20000400000 */
[----:B------:R-:W-:Y:S01]  /*3fe0*/  FSETP.GEU.AND P4, PT, R53, -126, PT ;  /* 0xc2fc00003500780b */ /* 0x000fe20003f8e000 */
[----:B--2---:R-:W-:Y:S01]  /*3ff0*/  FADD R31, R9, R26 ;  /* 0x0000001a091f7221 */ /* 0x004fe20000000000 */
[----:B------:R-:W-:Y:S01]  /*4000*/  FADD R9, R24, R13 ;  /* 0x0000000d18097221 */ /* 0x000fe20000000000 */
[----:B------:R-:W-:Y:S01]  /*4010*/  FADD R26, R29, R14 ;  /* 0x0000000e1d1a7221 */ /* 0x000fe20000000000 */
[----:B------:R-:W-:Y:S01]  /*4020*/  FADD R82, R38, R51 ;  /* 0x0000003326527221 */ /* 0x000fe20000000000 */
[----:B------:R-:W-:Y:S01]  /*4030*/  @!P2 FMUL R0, R0, 0.5 ;  /* 0x3f0000000000a820 */ /* 0x000fe20000400000 */
[----:B------:R2:W4:Y:S01]  /*4040*/  MUFU.EX2 R40, R55 ;  /* 0x0000003700287308 */ /* 0x0005220000000800 */
[----:B------:R-:W-:Y:S01]  /*4050*/  FADD R9, R9, R30 ;  /* 0x0000001e09097221 */ /* 0x000fe20000000000 */
[----:B-----5:R-:W-:Y:S01]  /*4060*/  @!P6 FMUL R52, R52, R52 ;  /* 0x000000343434e220 */ /* 0x020fe20000400000 */
[----:B------:R-:W-:Y:S01]  /*4070*/  FADD R26, R26, R27 ;  /* 0x0000001b1a1a7221 */ /* 0x000fe20000000000 */
[----:B------:R-:W-:Y:S01]  /*4080*/  FADD R27, R45, R46 ;  /* 0x0000002e2d1b7221 */ /* 0x000fe20000000000 */
[----:B-1----:R-:W-:Y:S01]  /*4090*/  FADD R54, R48, R47 ;  /* 0x0000002f30367221 */ /* 0x002fe20000000000 */
[----:B------:R-:W-:Y:S01]  /*40a0*/  FADD R84, R39, R52 ;  /* 0x0000003427547221 */ /* 0x000fe20000000000 */
[----:B------:R-:W-:Y:S01]  /*40b0*/  @!P4 FMUL R53, R53, 0.5 ;  /* 0x3f0000003535c820 */ /* 0x000fe20000400000 */
[----:B------:R-:W1:Y:S01]  /*40c0*/  MUFU.EX2 R0, R0 ;  /* 0x0000000000007308 */ /* 0x000e620000000800 */
[----:B---3--:R-:W-:Y:S01]  /*40d0*/  @!P5 FMUL R41, R41, R41 ;  /* 0x000000292929d220 */ /* 0x008fe20000400000 */
[----:B--2---:R-:W-:Y:S01]  /*40e0*/  FADD R55, R35, R50 ;  /* 0x0000003223377221 */ /* 0x004fe20000000000 */
[----:B------:R-:W-:Y:S01]  /*40f0*/  FADD R27, R27, R84 ;  /* 0x000000541b1b7221 */ /* 0x000fe20000000000 */
[----:B------:R-:W-:Y:S01]  /*4100*/  FADD R11, R11, R82 ;  /* 0x000000520b0b7221 */ /* 0x000fe20000000000 */
[----:B------:R-:W-:Y:S01]  /*4110*/  FADD R26, R31, R26 ;  /* 0x0000001a1f1a7221 */ /* 0x000fe20000000000 */
[----:B------:R-:W-:Y:S01]  /*4120*/  FADD R9, R9, R34 ;  /* 0x0000002209097221 */ /* 0x000fe20000000000 */
[----:B------:R-:W-:Y:S01]  /*4130*/  SHF.L.U32 R31, R81, 0x1f, RZ ;  /* 0x0000001f511f7819 */ /* 0x000fe200000006ff */
[----:B------:R2:W3:Y:S01]  /*4140*/  MUFU.EX2 R30, R53 ;  /* 0x00000035001e7308 */ /* 0x0004e20000000800 */
[----:B----4-:R-:W-:Y:S01]  /*4150*/  @!P3 FMUL R40, R40, R40 ;  /* 0x000000282828b220 */ /* 0x010fe20000400000 */
[----:B------:R-:W-:Y:S01]  /*4160*/  FADD R9, R9, R26 ;  /* 0x0000001a09097221 */ /* 0x000fe20000000000 */
[----:B------:R-:W-:-:S02]  /*4170*/  F2FP.F16.F32.PACK_AB R24, R25, R24 ;  /* 0x000000181918723e */ /* 0x000fc400000000ff */
[----:B------:R-:W-:Y:S01]  /*4180*/  FADD R86, R43, R40 ;  /* 0x000000282b567221 */ /* 0x000fe20000000000 */
[----:B------:R-:W-:Y:S02]  /*4190*/  F2FP.F16.F32.PACK_AB R25, R45, R44 ;  /* 0x0000002c2d19723e */ /* 0x000fe400000000ff */
[----:B------:R-:W-:Y:S01]  /*41a0*/  F2FP.F16.F32.PACK_AB R26, R29, R28 ;  /* 0x0000001c1d1a723e */ /* 0x000fe200000000ff */
[----:B--2---:R-:W-:Y:S01]  /*41b0*/  FADD R53, R42, R41 ;  /* 0x000000292a357221 */ /* 0x004fe20000000000 */
[----:B------:R-:W-:Y:S01]  /*41c0*/  FADD R86, R55, R86 ;  /* 0x0000005637567221 */ /* 0x000fe20000000000 */
[----:B-1----:R-:W-:Y:S01]  /*41d0*/  @!P2 FMUL R0, R0, R0 ;  /* 0x000000000000a220 */ /* 0x002fe20000400000 */
[----:B------:R1:W2:Y:S01]  /*41e0*/  SYNCS.PHASECHK.TRANS64.TRYWAIT P2, [UR6+0xca00], R31 ;  /* 0x00ca001fff0075a7 */ /* 0x0002a20008040146 */
[----:B------:R-:W-:Y:S01]  /*41f0*/  FADD R54, R54, R53 ;  /* 0x0000003536367221 */ /* 0x000fe20000000000 */
[----:B------:R-:W-:Y:S01]  /*4200*/  FADD R86, R27, R86 ;  /* 0x000000561b567221 */ /* 0x000fe20000000000 */
[----:B------:R-:W-:Y:S01]  /*4210*/  F2FP.F16.F32.PACK_AB R27, R35, R48 ;  /* 0x00000030231b723e */ /* 0x000fe200000000ff */
[----:B------:R-:W-:Y:S01]  /*4220*/  FFMA R3, R0, R3, R9 ;  /* 0x0000000300037223 */ /* 0x000fe20000000009 */
[----:B------:R-:W-:Y:S01]  /*4230*/  FADD R11, R11, R54 ;  /* 0x000000360b0b7221 */ /* 0x000fe20000000000 */
[----:B---3--:R-:W-:Y:S01]  /*4240*/  @!P4 FMUL R30, R30, R30 ;  /* 0x0000001e1e1ec220 */ /* 0x008fe20000400000 */
[----:B------:R-:W-:Y:S01]  /*4250*/  F2FP.F16.F32.PACK_AB R45, R46, R49 ;  /* 0x000000312e2d723e */ /* 0x000fe200000000ff */
[----:B------:R-:W-:Y:S01]  /*4260*/  FMUL R72, R72, R0 ;  /* 0x0000000048487220 */ /* 0x000fe20000400000 */
[----:B------:R-:W-:Y:S01]  /*4270*/  FADD R11, R11, R86 ;  /* 0x000000560b0b7221 */ /* 0x000fe20000000000 */
[-C--:B------:R-:W-:Y:S01]  /*4280*/  FMUL R74, R74, R30.reuse ;  /* 0x0000001e4a4a7220 */ /* 0x080fe20000400000 */
[-C--:B------:R-:W-:Y:S01]  /*4290*/  FMUL R75, R75, R30.reuse ;  /* 0x0000001e4b4b7220 */ /* 0x080fe20000400000 */
[-C--:B------:R-:W-:Y:S01]  /*42a0*/  FMUL R78, R78, R30.reuse ;  /* 0x0000001e4e4e7220 */ /* 0x080fe20000400000 */
[----:B------:R-:W-:Y:S01]  /*42b0*/  FFMA R5, R30, R5, R11 ;  /* 0x000000051e057223 */ /* 0x000fe2000000000b */
[-C--:B------:R-:W-:Y:S01]  /*42c0*/  FMUL R79, R79, R30.reuse ;  /* 0x0000001e4f4f7220 */ /* 0x080fe20000400000 */
[-C--:B------:R-:W-:Y:S01]  /*42d0*/  FMUL R66, R66, R30.reuse ;  /* 0x0000001e42427220 */ /* 0x080fe20000400000 */
[-C--:B------:R-:W-:Y:S01]  /*42e0*/  FMUL R67, R67, R30.reuse ;  /* 0x0000001e43437220 */ /* 0x080fe20000400000 */
[-C--:B------:R-:W-:Y:S01]  /*42f0*/  FMUL R70, R70, R30.reuse ;  /* 0x0000001e46467220 */ /* 0x080fe20000400000 */
[-C--:B------:R-:W-:Y:S01]  /*4300*/  FMUL R71, R71, R30.reuse ;  /* 0x0000001e47477220 */ /* 0x080fe20000400000 */
[-C--:B------:R-:W-:Y:S01]  /*4310*/  FMUL R58, R58, R30.reuse ;  /* 0x0000001e3a3a7220 */ /* 0x080fe20000400000 */
[-C--:B------:R-:W-:Y:S01]  /*4320*/  FMUL R59, R59, R30.reuse ;  /* 0x0000001e3b3b7220 */ /* 0x080fe20000400000 */
[-C--:B------:R-:W-:Y:S01]  /*4330*/  FMUL R62, R62, R30.reuse ;  /* 0x0000001e3e3e7220 */ /* 0x080fe20000400000 */
[----:B------:R-:W-:Y:S01]  /*4340*/  FMUL R63, R63, R30 ;  /* 0x0000001e3f3f7220 */ /* 0x000fe20000400000 */
        /* <DEDUP_REMOVED lines=11> */
[----:B------:R-:W-:-:S02]  /*4400*/  F2FP.F16.F32.PACK_AB R34, R37, R36 ;  /* 0x000000242522723e */ /* 0x000fc400000000ff */
[----:B------:R-:W-:Y:S02]  /*4410*/  F2FP.F16.F32.PACK_AB R35, R43, R42 ;  /* 0x0000002a2b23723e */ /* 0x000fe400000000ff */
[----:B------:R-:W-:Y:S02]  /*4420*/  F2FP.F16.F32.PACK_AB R44, R12, R13 ;  /* 0x0000000d0c2c723e */ /* 0x000fe400000000ff */
[----:B------:R-:W-:Y:S02]  /*4430*/  F2FP.F16.F32.PACK_AB R46, R14, R15 ;  /* 0x0000000f0e2e723e */ /* 0x000fe400000000ff */
[----:B------:R-:W-:Y:S02]  /*4440*/  F2FP.F16.F32.PACK_AB R47, R50, R47 ;  /* 0x0000002f322f723e */ /* 0x000fe400000000ff */
[----:B------:R-:W-:Y:S02]  /*4450*/  F2FP.F16.F32.PACK_AB R28, R10, R21 ;  /* 0x000000150a1c723e */ /* 0x000fe400000000ff */
[----:B------:R-:W-:-:S02]  /*4460*/  F2FP.F16.F32.PACK_AB R29, R52, R51 ;  /* 0x00000033341d723e */ /* 0x000fc400000000ff */
[----:B------:R-:W-:Y:S01]  /*4470*/  F2FP.F16.F32.PACK_AB R30, R20, R23 ;  /* 0x00000017141e723e */ /* 0x000fe200000000ff */
[----:B-12---:R-:W-:Y:S06]  /*4480*/  @!P0 BRA `(.L_x_29) ;  /* 0x0000000000048947 */ /* 0x006fec0003800000 */
[----:B------:R-:W-:Y:S01]  /*4490*/  BPT.TRAP 0x1 ;  /* 0x000000040000795c */ /* 0x000fe20000300000 */
.L_x_29:
[----:B------:R-:W-:Y:S05]  /*44a0*/  @P2 BRA `(.L_x_30) ;  /* 0x0000000000082947 */ /* 0x000fea0003800000 */
[----:B------:R-:W1:Y:S02]  /*44b0*/  SYNCS.PHASECHK.TRANS64.TRYWAIT P2, [UR6+0xca00], R31 ;  /* 0x00ca001fff0075a7 */ /* 0x000e640008040146 */
[----:B-1----:R-:W-:Y:S05]  /*44c0*/  @!P2 BRA `(.L_x_31) ;  /* 0x0000005800bca947 */ /* 0x002fea0003800000 */
.L_x_30:
[----:B------:R-:W-:Y:S01]  /*44d0*/  UIMAD UR11, UR10, 0x180, UR42 ;  /* 0x000001800a0b78a4 */ /* 0x000fe2000f8e022a */
[----:B------:R-:W-:Y:S01]  /*44e0*/  WARPGROUP.ARRIVE ;  /* 0x00000000000079c5 */ /* 0x000fe20000000000 */
[----:B------:R-:W-:Y:S01]  /*44f0*/  UMOV UR7, 0xc0000010 ;  /* 0xc000001000077882 */ /* 0x000fe20000000000 */
[----:B-1----:R-:W-:Y:S01]  /*4500*/  F2FP.F16.F32.PACK_AB R31, R40, R41 ;  /* 0x00000029281f723e */ /* 0x002fe200000000ff */
[----:B------:R-:W-:Y:S02]  /*4510*/  UIADD3 UR14, UR11, 0x80, URZ ;  /* 0x000000800b0e7890 */ /* 0x000fe4000fffe03f */
[----:B------:R-:W-:Y:S02]  /*4520*/  UIADD3 UR15, UR11, 0x100, URZ ;  /* 0x000001000b0f7890 */ /* 0x000fe4000fffe03f */
[----:B------:R-:W-:Y:S02]  /*4530*/  UMOV UR6, UR11 ;  /* 0x0000000b00067c82 */ /* 0x000fe40008000000 */
[----:B------:R-:W-:Y:S01]  /*4540*/  HGMMA.64x16x16.F32 R72, R24, gdesc[UR4].tnspB, R72, gsb0 ;  /* 0x4020000418487df0 */ /* 0x000fe20008000848 */
[----:B------:R-:W-:Y:S01]  /*4550*/  UMOV UR6, UR14 ;  /* 0x0000000e00067c82 */ /* 0x000fe20008000000 */
[----:B------:R-:W-:Y:S01]  /*4560*/  UMOV UR7, 0xc0000010 ;  /* 0xc000001000077882 */ /* 0x000fe20000000000 */
[----:B------:R-:W-:Y:S01]  /*4570*/  UIADD3 UR14, UR11, 0xa0, URZ ;  /* 0x000000a00b0e7890 */ /* 0x000fe2000fffe03f */
[----:B------:R-:W-:-:S02]  /*4580*/  WARPGROUP.DEPBAR.LE gsb0, 0x0 ;  /* 0x00008000000079c5 */ /* 0x000fc40000010000 */
        /* <DEDUP_REMOVED lines=60> */
.L_x_32:
[----:B------:R-:W-:-:S04]  /*4950*/  ULEA UR6, UR17, UR41, 0x3 ;  /* 0x0000002911067291 */ /* 0x000fc8000f8e183f */
[----:B------:R-:W-:-:S04]  /*4960*/  UIADD3 UR6, UR6, 0xca28, URZ ;  /* 0x0000ca2806067890 */ /* 0x000fc8000fffe03f */
[----:B------:R-:W-:-:S09]  /*4970*/  UPRMT UR6, URZ, 0x654, UR6 ;  /* 0x000006543f067896 */ /* 0x000fd20008000006 */
[----:B------:R-:W-:Y:S01]  /*4980*/  SYNCS.ARRIVE.TRANS64.RED.A1T0 RZ, [UR6], RZ ;  /* 0x000000ffffff79a7 */ /* 0x000fe20008100406 */
[----:B------:R-:W-:Y:S05]  /*4990*/  @P1 BRA `(.L_x_33) ;  /* 0x0000000000041947 */ /* 0x000fea0003800000 */
[----:B------:R-:W-:Y:S01]  /*49a0*/  BPT.TRAP 0x1 ;  /* 0x000000040000795c */ /* 0x000fe20000300000 */
.L_x_33:
[----:B------:R-:W-:-:S04]  /*49b0*/  UIADD3 UR17, UR17, 0x1, URZ ;  /* 0x0000000111117890 */ /* 0x000fc8000fffe03f */
[----:B------:R-:W-:-:S04]  /*49c0*/  UISETP.NE.AND UP0, UPT, UR17, 0x5, UPT ;  /* 0x000000051100788c */ /* 0x000fc8000bf05270 */
[----:B------:R-:W-:Y:S01]  /*49d0*/  USEL UR17, UR17, URZ, UP0 ;  /* 0x0000003f11117287 */ /* 0x000fe20008000000 */
[----:B------:R-:W-:Y:S11]  /*49e0*/  @!P0 BRA `(.L_x_34) ;  /* 0x0000000000048947 */ /* 0x000ff60003800000 */
[----:B------:R-:W-:Y:S01]  /*49f0*/  BPT.TRAP 0x1 ;  /* 0x000000040000795c */ /* 0x000fe20000300000 */
.L_x_34:
[----:B------:R-:W-:-:S04]  /*4a00*/  ULEA UR6, UR17, UR41, 0x3 ;  /* 0x0000002911067291 */ /* 0x000fc8000f8e183f */
[----:B------:R-:W-:-:S04]  /*4a10*/  UIADD3 UR6, UR6, 0xca28, URZ ;  /* 0x0000ca2806067890 */ /* 0x000fc8000fffe03f */
[----:B------:R-:W-:-:S09]  /*4a20*/  UPRMT UR6, URZ, 0x654, UR6 ;  /* 0x000006543f067896 */ /* 0x000fd20008000006 */
[----:B------:R-:W-:Y:S01]  /*4a30*/  SYNCS.ARRIVE.TRANS64.RED.A1T0 RZ, [UR6], RZ ;  /* 0x000000ffffff79a7 */ /* 0x000fe20008100406 */
[----:B------:R-:W-:Y:S05]  /*4a40*/  @P1 BRA `(.L_x_35) ;  /* 0x0000000000041947 */ /* 0x000fea0003800000 */
[----:B------:R-:W-:Y:S01]  /*4a50*/  BPT.TRAP 0x1 ;  /* 0x000000040000795c */ /* 0x000fe20000300000 */
.L_x_35:
[----:B------:R-:W-:Y:S01]  /*4a60*/  UIADD3 UR10, UR10, 0x1, URZ ;  /* 0x000000010a0a7890 */ /* 0x000fe2000fffe03f */
[C---:B------:R-:W-:Y:S01]  /*4a70*/  ISETP.GT.AND P2, PT, R8.reuse, 0x1, PT ;  /* 0x000000010800780c */ /* 0x040fe20003f44270 */
[----:B------:R-:W-:Y:S01]  /*4a80*/  UIADD3 UR17, UR17, 0x1, URZ ;  /* 0x0000000111117890 */ /* 0x000fe2000fffe03f */
[----:B------:R-:W-:Y:S01]  /*4a90*/  VIADD R7, R7, 0x40 ;  /* 0x0000004007077836 */ /* 0x000fe20000000000 */
[----:B------:R-:W-:Y:S01]  /*4aa0*/  UISETP.NE.AND UP1, UPT, UR10, 0x5, UPT ;  /* 0x000000050a00788c */ /* 0x000fe2000bf25270 */
[----:B------:R-:W-:Y:S01]  /*4ab0*/  VIADD R0, R8, 0xffffffff ;  /* 0xffffffff08007836 */ /* 0x000fe20000000000 */
[----:B------:R-:W-:Y:S01]  /*4ac0*/  UISETP.NE.AND UP0, UPT, UR17, 0x5, UPT ;  /* 0x000000051100788c */ /* 0x000fe2000bf05270 */
[----:B------:R-:W-:Y:S01]  /*4ad0*/  IMAD.MOV.U32 R9, RZ, RZ, R4 ;  /* 0x000000ffff097224 */ /* 0x000fe200078e0004 */
[----:B------:R-:W-:Y:S01]  /*4ae0*/  USEL UR6, URZ, 0x1, UP1 ;  /* 0x000000013f067887 */ /* 0x000fe20008800000 */
[----:B------:R-:W-:Y:S01]  /*4af0*/  IMAD.MOV.U32 R11, RZ, RZ, R6 ;  /* 0x000000ffff0b7224 */ /* 0x000fe200078e0006 */
[----:B------:R-:W-:-:S02]  /*4b00*/  USEL UR17, UR17, URZ, UP0 ;  /* 0x0000003f11117287 */ /* 0x000fc40008000000 */
[----:B------:R-:W-:Y:S02]  /*4b10*/  USEL UR49, UR10, URZ, UP1 ;  /* 0x0000003f0a317287 */ /* 0x000fe40008800000 */
[----:B------:R-:W-:Y:S01]  /*4b20*/  LOP3.LUT R23, R81, UR6, RZ, 0x3c, !PT ;  /* 0x0000000651177c12 */ /* 0x000fe2000f8e3cff */
[----:B------:R-:W-:Y:S09]  /*4b30*/  @P2 BRA `(.L_x_36) ;  /* 0xffffffe4004c2947 */ /* 0x000ff2000383ffff */
.L_x_25:
[----:B------:R-:W-:-:S13]  /*4b40*/  ISETP.GE.AND P2, PT, R8, RZ, PT ;  /* 0x000000ff0800720c */ /* 0x000fda0003f46270 */
[----:B------:R-:W-:Y:S05]  /*4b50*/  @!P2 BRA `(.L_x_37) ;  /* 0x000000200004a947 */ /* 0x000fea0003800000 */
[----:B------:R-:W-:Y:S01]  /*4b60*/  VIADD R0, R8, 0x1 ;  /* 0x0000000108007836 */ /* 0x000fe20000000000 */
[----:B------:R-:W-:Y:S01]  /*4b70*/  MOV R8, R4 ;  /* 0x0000000400087202 */ /* 0x000fe20000000f00 */
[----:B------:R-:W-:Y:S01]  /*4b80*/  IMAD.MOV.U32 R9, RZ, RZ, R6 ;  /* 0x000000ffff097224 */ /* 0x000fe200078e0006 */
[----:B------:R-:W-:-:S06]  /*4b90*/  ULDC UR18, c[0x0][0x604] ;  /* 0x0001810000127ab9 */ /* 0x000fcc0000000800 */
.L_x_48:
[----:B------:R-:W-:Y:S05]  /*4ba0*/  @!P0 BRA `(.L_x_38) ;  /* 0x0000000000048947 */ /* 0x000fea0003800000 */
[----:B------:R-:W-:Y:S01]  /*4bb0*/  BPT.TRAP 0x1 ;  /* 0x000000040000795c */ /* 0x000fe20000300000 */
.L_x_38:
[----:B------:R-:W-:Y:S01]  /*4bc0*/  ULEA UR6, UR49, UR41, 0x3 ;  /* 0x0000002931067291 */ /* 0x000fe2000f8e183f */
[----:B------:R-:W-:-:S08]  /*4bd0*/  SHF.L.U32 R4, R23, 0x1f, RZ ;  /* 0x0000001f17047819 */ /* 0x000fd000000006ff */
[----:B------:R-:W1:Y:S02]  /*4be0*/  SYNCS.PHASECHK.TRANS64.TRYWAIT P2, [UR6+0xca00], R4 ;  /* 0x00ca0004ff0075a7 */ /* 0x000e640008040146 */
[----:B-1----:R-:W-:Y:S05]  /*4bf0*/  @!P2 BRA `(.L_x_39) ;  /* 0x000000540008a947 */ /* 0x002fea0003800000 */
.L_x_129:
        /* <DEDUP_REMOVED lines=22> */
.L_x_40:
[----:B------:R-:W-:Y:S01]  /*4d60*/  IMAD R89, R19, 0x40, R16 ;  /* 0x0000004013597824 */ /* 0x000fe200078e0210 */
[C---:B------:R-:W-:Y:S01]  /*4d70*/  IADD3 R12, R7.reuse, 0x10, RZ ;  /* 0x00000010070c7810 */ /* 0x040fe20007ffe0ff */
[C---:B-1----:R-:W-:Y:S01]  /*4d80*/  VIADD R4, R7.reuse, 0x1 ;  /* 0x0000000107047836 */ /* 0x042fe20000000000 */
[----:B------:R-:W-:Y:S01]  /*4d90*/  ULEA UR6, UR10, UR41, 0x3 ;  /* 0x000000290a067291 */ /* 0x000fe2000f8e183f */
[----:B------:R-:W-:Y:S01]  /*4da0*/  VIADD R6, R7, 0x8 ;  /* 0x0000000807067836 */ /* 0x000fe20000000000 */
[----:B------:R-:W-:Y:S01]  /*4db0*/  ISETP.GE.AND P2, PT, R89, R7, PT ;  /* 0x000000075900720c */ /* 0x000fe20003f46270 */
[----:B------:R-:W-:Y:S01]  /*4dc0*/  VIADD R10, R7, 0x9 ;  /* 0x00000009070a7836 */ /* 0x000fe20000000000 */
[----:B------:R-:W-:Y:S01]  /*4dd0*/  ISETP.GE.AND P3, PT, R89, R4, PT ;  /* 0x000000045900720c */ /* 0x000fe20003f66270 */
[----:B------:R-:W-:Y:S01]  /*4de0*/  VIADD R13, R7, 0x11 ;  /* 0x00000011070d7836 */ /* 0x000fe20000000000 */
[----:B------:R-:W-:Y:S02]  /*4df0*/  FSEL R11, R24, -INF , P2 ;  /* 0xff800000180b7808 */ /* 0x000fe40001000000 */
[----:B------:R-:W-:-:S02]  /*4e00*/  ISETP.GE.AND P2, PT, R89, R6, PT ;  /* 0x000000065900720c */ /* 0x000fc40003f46270 */
[----:B------:R-:W-:Y:S02]  /*4e10*/  FSEL R25, R25, -INF , P3 ;  /* 0xff80000019197808 */ /* 0x000fe40001800000 */
[----:B------:R-:W-:Y:S02]  /*4e20*/  FMNMX R14, R11, R8, !PT ;  /* 0x000000080b0e7209 */ /* 0x000fe40007800000 */
[----:B------:R-:W-:Y:S02]  /*4e30*/  ISETP.GE.AND P3, PT, R89, R10, PT ;  /* 0x0000000a5900720c */ /* 0x000fe40003f66270 */
[----:B------:R-:W-:Y:S02]  /*4e40*/  FSEL R28, R28, -INF , P2 ;  /* 0xff8000001c1c7808 */ /* 0x000fe40001000000 */
[----:B------:R-:W-:Y:S01]  /*4e50*/  FMNMX R15, R25, R14, !PT ;  /* 0x0000000e190f7209 */ /* 0x000fe20007800000 */
[----:B------:R-:W-:Y:S01]  /*4e60*/  VIADD R14, R7, 0x18 ;  /* 0x00000018070e7836 */ /* 0x000fe20000000000 */
[----:B------:R-:W-:-:S02]  /*4e70*/  ISETP.GE.AND P2, PT, R89, R12, PT ;  /* 0x0000000c5900720c */ /* 0x000fc40003f46270 */
[----:B------:R-:W-:Y:S02]  /*4e80*/  FSEL R29, R29, -INF , P3 ;  /* 0xff8000001d1d7808 */ /* 0x000fe40001800000 */
[----:B------:R-:W-:Y:S01]  /*4e90*/  FMNMX R20, R28, R15, !PT ;  /* 0x0000000f1c147209 */ /* 0x000fe20007800000 */
[----:B------:R-:W-:Y:S01]  /*4ea0*/  VIADD R15, R7, 0x19 ;  /* 0x00000019070f7836 */ /* 0x000fe20000000000 */
        /* <DEDUP_REMOVED lines=10> */
[----:B------:R-:W-:Y:S02]  /*4f50*/  FMNMX R81, R33, R24, !PT ;  /* 0x0000001821517209 */ /* 0x000fe40007800000 */
[----:B------:R-:W-:-:S02]  /*4f60*/  ISETP.GE.AND P2, PT, R89, R20, PT ;  /* 0x000000145900720c */ /* 0x000fc40003f46270 */
[----:B------:R-:W-:Y:S02]  /*4f70*/  FSEL R37, R37, -INF , P3 ;  /* 0xff80000025257808 */ /* 0x000fe40001800000 */
[----:B------:R-:W-:Y:S01]  /*4f80*/  FMNMX R82, R36, R81, !PT ;  /* 0x0000005124527209 */ /* 0x000fe20007800000 */
[C---:B------:R-:W-:Y:S01]  /*4f90*/  VIADD R81, R7.reuse, 0x29 ;  /* 0x0000002907517836 */ /* 0x040fe20000000000 */
[----:B------:R-:W-:Y:S02]  /*4fa0*/  IADD3 R24, R7, 0x28, RZ ;  /* 0x0000002807187810 */ /* 0x000fe40007ffe0ff */
        /* <DEDUP_REMOVED lines=21> */
[----:B------:R-:W-:Y:S02]  /*5100*/  FMNMX R86, R48, R87, !PT ;  /* 0x0000005730567209 */ /* 0x000fe40007800000 */
[----:B------:R-:W-:Y:S02]  /*5110*/  ISETP.GE.AND P3, PT, R89, R85, PT ;  /* 0x000000555900720c */ /* 0x000fe40003f66270 */
[----:B------:R-:W-:Y:S02]  /*5120*/  FSEL R52, R52, -INF , P2 ;  /* 0xff80000034347808 */ /* 0x000fe40001000000 */
[----:B------:R-:W-:Y:S02]  /*5130*/  FMNMX R87, R49, R86, !PT ;  /* 0x0000005631577209 */ /* 0x000fe40007800000 */
[----:B------:R-:W-:-:S02]  /*5140*/  FSEL R53, R53, -INF , P3 ;  /* 0xff80000035357808 */ /* 0x000fc40001800000 */
[----:B------:R-:W-:Y:S02]  /*5150*/  FMNMX R86, R52, R87, !PT ;  /* 0x0000005734567209 */ /* 0x000fe40007800000 */
[----:B------:R-:W-:Y:S02]  /*5160*/  IADD3 R91, R89, 0x8, RZ ;  /* 0x00000008595b7810 */ /* 0x000fe40007ffe0ff */
[----:B------:R-:W-:Y:S02]  /*5170*/  FMNMX R86, R53, R86, !PT ;  /* 0x0000005635567209 */ /* 0x000fe40007800000 */
[C---:B------:R-:W-:Y:S02]  /*5180*/  ISETP.GE.AND P2, PT, R91.reuse, R7, PT ;  /* 0x000000075b00720c */ /* 0x040fe40003f46270 */
[----:B------:R-:W-:Y:S01]  /*5190*/  ISETP.GE.AND P3, PT, R91, R4, PT ;  /* 0x000000045b00720c */ /* 0x000fe20003f66270 */
[----:B------:R-:W1:Y:S01]  /*51a0*/  SHFL.BFLY PT, R87, R86, 0x1, 0x1f ;  /* 0x0c201f0056577f89 */ /* 0x000e6200000e0000 */
[----:B------:R-:W-:-:S02]  /*51b0*/  FSEL R26, R26, -INF , P2 ;  /* 0xff8000001a1a7808 */ /* 0x000fc40001000000 */
[----:B------:R-:W-:Y:S02]  /*51c0*/  ISETP.GE.AND P2, PT, R91, R6, PT ;  /* 0x000000065b00720c */ /* 0x000fe40003f46270 */
[----:B------:R-:W-:Y:S02]  /*51d0*/  FSEL R27, R27, -INF , P3 ;  /* 0xff8000001b1b7808 */ /* 0x000fe40001800000 */
[----:B------:R-:W-:Y:S02]  /*51e0*/  FMNMX R4, R26, R9, !PT ;  /* 0x000000091a047209 */ /* 0x000fe40007800000 */
[----:B------:R-:W-:Y:S02]  /*51f0*/  ISETP.GE.AND P3, PT, R91, R10, PT ;  /* 0x0000000a5b00720c */ /* 0x000fe40003f66270 */
[----:B------:R-:W-:Y:S02]  /*5200*/  FSEL R30, R30, -INF , P2 ;  /* 0xff8000001e1e7808 */ /* 0x000fe40001000000 */
[----:B------:R-:W-:-:S02]  /*5210*/  FMNMX R89, R27, R4, !PT ;  /* 0x000000041b597209 */ /* 0x000fc40007800000 */
[----:B------:R-:W-:Y:S02]  /*5220*/  FSEL R31, R31, -INF , P3 ;  /* 0xff8000001f1f7808 */ /* 0x000fe40001800000 */
[----:B------:R-:W-:Y:S02]  /*5230*/  FMNMX R4, R30, R89, !PT ;  /* 0x000000591e047209 */ /* 0x000fe40007800000 */
[C---:B------:R-:W-:Y:S02]  /*5240*/  ISETP.GE.AND P4, PT, R91.reuse, R13, PT ;  /* 0x0000000d5b00720c */ /* 0x040fe40003f86270 */
[----:B------:R-:W-:Y:S02]  /*5250*/  ISETP.GE.AND P2, PT, R91, R12, PT ;  /* 0x0000000c5b00720c */ /* 0x000fe40003f46270 */
[----:B------:R-:W-:Y:S02]  /*5260*/  FMNMX R13, R31, R4, !PT ;  /* 0x000000041f0d7209 */ /* 0x000fe40007800000 */
[----:B-1----:R-:W-:-:S02]  /*5270*/  FMNMX R87, R86, R87, !PT ;  /* 0x0000005756577209 */ /* 0x002fc40007800000 */
[----:B------:R-:W-:Y:S02]  /*5280*/  FSEL R34, R34, -INF , P2 ;  /* 0xff80000022227808 */ /* 0x000fe40001000000 */
[----:B------:R-:W-:Y:S01]  /*5290*/  ISETP.GE.AND P3, PT, R91, R14, PT ;  /* 0x0000000e5b00720c */ /* 0x000fe20003f66270 */
[----:B------:R-:W1:Y:S01]  /*52a0*/  SHFL.BFLY PT, R88, R87, 0x2, 0x1f ;  /* 0x0c401f0057587f89 */ /* 0x000e6200000e0000 */
[----:B------:R-:W-:Y:S02]  /*52b0*/  FSEL R35, R35, -INF , P4 ;  /* 0xff80000023237808 */ /* 0x000fe40002000000 */
[----:B------:R-:W-:Y:S02]  /*52c0*/  FMNMX R6, R34, R13, !PT ;  /* 0x0000000d22067209 */ /* 0x000fe40007800000 */
[----:B------:R-:W-:Y:S02]  /*52d0*/  ISETP.GE.AND P2, PT, R91, R15, PT ;  /* 0x0000000f5b00720c */ /* 0x000fe40003f46270 */
[----:B------:R-:W-:-:S02]  /*52e0*/  FSEL R38, R38, -INF , P3 ;  /* 0xff80000026267808 */ /* 0x000fc40001800000 */
[----:B------:R-:W-:Y:S02]  /*52f0*/  FMNMX R15, R35, R6, !PT ;  /* 0x00000006230f7209 */ /* 0x000fe40007800000 */
[----:B------:R-:W-:Y:S02]  /*5300*/  ISETP.GE.AND P4, PT, R91, R20, PT ;  /* 0x000000145b00720c */ /* 0x000fe40003f86270 */
[----:B------:R-:W-:Y:S02]  /*5310*/  FSEL R39, R39, -INF , P2 ;  /* 0xff80000027277808 */ /* 0x000fe40001000000 */
[----:B------:R-:W-:Y:S02]  /*5320*/  FMNMX R6, R38, R15, !PT ;  /* 0x0000000f26067209 */ /* 0x000fe40007800000 */
[C---:B------:R-:W-:Y:S02]  /*5330*/  ISETP.GE.AND P2, PT, R91.reuse, R81, PT ;  /* 0x000000515b00720c */ /* 0x040fe40003f46270 */
[----:B------:R-:W-:-:S02]  /*5340*/  ISETP.GE.AND P3, PT, R91, R21, PT ;  /* 0x000000155b00720c */ /* 0x000fc40003f66270 */
[----:B------:R-:W-:Y:S02]  /*5350*/  FSEL R42, R42, -INF , P4 ;  /* 0xff8000002a2a7808 */ /* 0x000fe40002000000 */
[----:B------:R-:W-:Y:S02]  /*5360*/  FMNMX R15, R39, R6, !PT ;  /* 0x00000006270f7209 */ /* 0x000fe40007800000 */
[----:B-1----:R-:W-:Y:S02]  /*5370*/  FMNMX R4, R87, R88, !PT ;  /* 0x0000005857047209 */ /* 0x002fe40007800000 */
[----:B------:R-:W-:Y:S02]  /*5380*/  FSEL R47, R47, -INF , P2 ;  /* 0xff8000002f2f7808 */ /* 0x000fe40001000000 */
[----:B------:R-:W-:Y:S02]  /*5390*/  FSETP.NEU.AND P5, PT, R4, -INF , PT ;  /* 0xff8000000400780b */ /* 0x000fe40003fad000 */
[----:B------:R-:W-:-:S02]  /*53a0*/  FSEL R43, R43, -INF , P3 ;  /* 0xff8000002b2b7808 */ /* 0x000fc40001800000 */
[----:B------:R-:W-:Y:S02]  /*53b0*/  FSEL R13, R4, RZ, P5 ;  /* 0x000000ff040d7208 */ /* 0x000fe40002800000 */
[----:B------:R-:W-:Y:S02]  /*53c0*/  ISETP.GE.AND P5, PT, R91, R24, PT ;  /* 0x000000185b00720c */ /* 0x000fe40003fa6270 */
[----:B------:R-:W-:Y:S01]  /*53d0*/  FMNMX R6, R42, R15, !PT ;  /* 0x0000000f2a067209 */ /* 0x000fe20007800000 */
[C---:B------:R-:W-:Y:S01]  /*53e0*/  FMUL R10, R13.reuse, UR18 ;  /* 0x000000120d0a7c20 */ /* 0x040fe20008400000 */
[----:B------:R-:W-:Y:S01]  /*53f0*/  FSEL R46, R46, -INF , P5 ;  /* 0xff8000002e2e7808 */ /* 0x000fe20002800000 */
[----:B------:R-:W-:Y:S01]  /*5400*/  FADD R13, -R13, R8 ;  /* 0x000000080d0d7221 */ /* 0x000fe20000000100 */
[----:B------:R-:W-:Y:S01]  /*5410*/  FMNMX R15, R43, R6, !PT ;  /* 0x000000062b0f7209 */ /* 0x000fe20007800000 */
[--C-:B------:R-:W-:Y:S01]  /*5420*/  FFMA R25, R25, UR18, -R10.reuse ;  /* 0x0000001219197c23 */ /* 0x100fe2000800080a */
[--C-:B------:R-:W-:Y:S01]  /*5430*/  FFMA R11, R11, UR18, -R10.reuse ;  /* 0x000000120b0b7c23 */ /* 0x100fe2000800080a */
[----:B------:R-:W-:Y:S01]  /*5440*/  ISETP.GE.AND P4, PT, R91, R82, PT ;  /* 0x000000525b00720c */ /* 0x000fe20003f86270 */
[--C-:B------:R-:W-:Y:S01]  /*5450*/  FFMA R28, R28, UR18, -R10.reuse ;  /* 0x000000121c1c7c23 */ /* 0x100fe2000800080a */
[----:B------:R-:W-:Y:S01]  /*5460*/  FMNMX R6, R46, R15, !PT ;  /* 0x0000000f2e067209 */ /* 0x000fe20007800000 */
[--C-:B------:R-:W-:Y:S01]  /*5470*/  FFMA R29, R29, UR18, -R10.reuse ;  /* 0x000000121d1d7c23 */ /* 0x100fe2000800080a */
[----:B------:R-:W-:Y:S01]  /*5480*/  FSETP.GEU.AND P2, PT, R25, -126, PT ;  /* 0xc2fc00001900780b */ /* 0x000fe20003f4e000 */
[--C-:B------:R-:W-:Y:S01]  /*5490*/  FFMA R32, R32, UR18, -R10.reuse ;  /* 0x0000001220207c23 */ /* 0x100fe2000800080a */
[----:B------:R-:W-:Y:S01]  /*54a0*/  FSETP.GEU.AND P6, PT, R11, -126, PT ;  /* 0xc2fc00000b00780b */ /* 0x000fe20003fce000 */
[--C-:B------:R-:W-:Y:S01]  /*54b0*/  FFMA R33, R33, UR18, -R10.reuse ;  /* 0x0000001221217c23 */ /* 0x100fe2000800080a */
[----:B------:R-:W-:Y:S01]  /*54c0*/  ISETP.GE.AND P3, PT, R91, R83, PT ;  /* 0x000000535b00720c */ /* 0x000fe20003f66270 */
[--C-:B------:R-:W-:Y:S01]  /*54d0*/  FFMA R36, R36, UR18, -R10.reuse ;  /* 0x0000001224247c23 */ /* 0x100fe2000800080a */
[----:B------:R-:W-:Y:S01]  /*54e0*/  FSEL R50, R50, -INF , P4 ;  /* 0xff80000032327808 */ /* 0x000fe20002000000 */
[--C-:B------:R-:W-:Y:S01]  /*54f0*/  FFMA R37, R37, UR18, -R10.reuse ;  /* 0x0000001225257c23 */ /* 0x100fe2000800080a */
[----:B------:R-:W-:Y:S01]  /*5500*/  ISETP.GE.AND P4, PT, R91, R85, PT ;  /* 0x000000555b00720c */ /* 0x000fe20003f86270 */
[--C-:B------:R-:W-:Y:S01]  /*5510*/  FFMA R40, R40, UR18, -R10.reuse ;  /* 0x0000001228287c23 */ /* 0x100fe2000800080a */
[----:B------:R-:W-:Y:S01]  /*5520*/  FMNMX R15, R47, R6, !PT ;  /* 0x000000062f0f7209 */ /* 0x000fe20007800000 */
[--C-:B------:R-:W-:Y:S01]  /*5530*/  FFMA R41, R41, UR18, -R10.reuse ;  /* 0x0000001229297c23 */ /* 0x100fe2000800080a */
[----:B------:R-:W-:Y:S01]  /*5540*/  ISETP.GE.AND P5, PT, R91, R84, PT ;  /* 0x000000545b00720c */ /* 0x000fe20003fa6270 */
[----:B------:R-:W-:Y:S01]  /*5550*/  @!P2 FMUL R25, R25, 0.5 ;  /* 0x3f0000001919a820 */ /* 0x000fe20000400000 */
[----:B------:R-:W-:Y:S01]  /*5560*/  FSEL R51, R51, -INF , P3 ;  /* 0xff80000033337808 */ /* 0x000fe20001800000 */
[----:B------:R-:W-:Y:S01]  /*5570*/  @!P6 FMUL R11, R11, 0.5 ;  /* 0x3f0000000b0be820 */ /* 0x000fe20000400000 */
[----:B------:R-:W-:Y:S01]  /*5580*/  FSETP.GEU.AND P3, PT, R28, -126, PT ;  /* 0xc2fc00001c00780b */ /* 0x000fe20003f6e000 */
[--C-:B------:R-:W-:Y:S01]  /*5590*/  FFMA R44, R44, UR18, -R10.reuse ;  /* 0x000000122c2c7c23 */ /* 0x100fe2000800080a */
[----:B------:R-:W-:Y:S01]  /*55a0*/  FMNMX R6, R50, R15, !PT ;  /* 0x0000000f32067209 */ /* 0x000fe20007800000 */
[----:B------:R-:W1:Y:S01]  /*55b0*/  MUFU.EX2 R24, R11 ;  /* 0x0000000b00187308 */ /* 0x000e620000000800 */
[----:B------:R-:W-:Y:S01]  /*55c0*/  FSEL R55, R55, -INF , P4 ;  /* 0xff80000037377808 */ /* 0x000fe20002000000 */
[--C-:B------:R-:W-:Y:S01]  /*55d0*/  FFMA R45, R45, UR18, -R10.reuse ;  /* 0x000000122d2d7c23 */ /* 0x100fe2000800080a */
[----:B------:R-:W-:Y:S01]  /*55e0*/  FSEL R54, R54, -INF , P5 ;  /* 0xff80000036367808 */ /* 0x000fe20002800000 */
[--C-:B------:R-:W-:Y:S01]  /*55f0*/  FFMA R48, R48, UR18, -R10.reuse ;  /* 0x0000001230307c23 */ /* 0x100fe2000800080a */
[----:B------:R-:W-:Y:S01]  /*5600*/  FSETP.GEU.AND P4, PT, R29, -126, PT ;  /* 0xc2fc00001d00780b */ /* 0x000fe20003f8e000 */
[--C-:B------:R-:W-:Y:S01]  /*5610*/  FFMA R49, R49, UR18, -R10.reuse ;  /* 0x0000001231317c23 */ /* 0x100fe2000800080a */
[----:B------:R-:W-:Y:S01]  /*5620*/  FSETP.GEU.AND P5, PT, R32, -126, PT ;  /* 0xc2fc00002000780b */ /* 0x000fe20003fae000 */
[----:B------:R-:W2:Y:S01]  /*5630*/  MUFU.EX2 R25, R25 ;  /* 0x0000001900197308 */ /* 0x000ea20000000800 */
[----:B------:R-:W-:Y:S01]  /*5640*/  FMNMX R15, R51, R6, !PT ;  /* 0x00000006330f7209 */ /* 0x000fe20007800000 */
[----:B------:R-:W-:Y:S01]  /*5650*/  @!P3 FMUL R28, R28, 0.5 ;  /* 0x3f0000001c1cb820 */ /* 0x000fe20000400000 */
[--C-:B------:R-:W-:Y:S01]  /*5660*/  FFMA R52, R52, UR18, -R10.reuse ;  /* 0x0000001234347c23 */ /* 0x100fe2000800080a */
[----:B------:R-:W-:Y:S01]  /*5670*/  FFMA R53, R53, UR18, -R10 ;  /* 0x0000001235357c23 */ /* 0x000fe2000800080a */
[----:B------:R-:W-:Y:S01]  /*5680*/  FMNMX R6, R54, R15, !PT ;  /* 0x0000000f36067209 */ /* 0x000fe20007800000 */
[----:B------:R-:W-:-:S02]  /*5690*/  FMUL R13, R13, UR18 ;  /* 0x000000120d0d7c20 */ /* 0x000fc40008400000 */
[----:B------:R-:W3:Y:S01]  /*56a0*/  MUFU.EX2 R28, R28 ;  /* 0x0000001c001c7308 */ /* 0x000ee20000000800 */
[----:B------:R-:W-:Y:S01]  /*56b0*/  FMNMX R6, R55, R6, !PT ;  /* 0x0000000637067209 */ /* 0x000fe20007800000 */
[----:B------:R-:W-:Y:S01]  /*56c0*/  @!P4 FMUL R29, R29, 0.5 ;  /* 0x3f0000001d1dc820 */ /* 0x000fe20000400000 */
[----:B-1----:R-:W-:Y:S01]  /*56d0*/  @!P6 FMUL R24, R24, R24 ;  /* 0x000000181818e220 */ /* 0x002fe20000400000 */
[----:B------:R-:W-:Y:S01]  /*56e0*/  @!P5 FMUL R32, R32, 0.5 ;  /* 0x3f0000002020d820 */ /* 0x000fe20000400000 */
[----:B------:R-:W-:Y:S01]  /*56f0*/  FSETP.GEU.AND P6, PT, R33, -126, PT ;  /* 0xc2fc00002100780b */ /* 0x000fe20003fce000 */
[----:B------:R-:W1:Y:S02]  /*5700*/  SHFL.BFLY PT, R11, R6, 0x1, 0x1f ;  /* 0x0c201f00060b7f89 */ /* 0x000e6400000e0000 */
[----:B------:R-:W4:Y:S01]  /*5710*/  MUFU.EX2 R29, R29 ;  /* 0x0000001d001d7308 */ /* 0x000f220000000800 */
[----:B--2---:R-:W-:Y:S01]  /*5720*/  @!P2 FMUL R25, R25, R25 ;  /* 0x000000191919a220 */ /* 0x004fe20000400000 */
[----:B------:R-:W-:-:S06]  /*5730*/  FSETP.GEU.AND P2, PT, R36, -126, PT ;  /* 0xc2fc00002400780b */ /* 0x000fcc0003f4e000 */
[----:B------:R-:W2:Y:S01]  /*5740*/  MUFU.EX2 R32, R32 ;  /* 0x0000002000207308 */ /* 0x000ea20000000800 */
[----:B---3--:R-:W-:Y:S01]  /*5750*/  @!P3 FMUL R28, R28, R28 ;  /* 0x0000001c1c1cb220 */ /* 0x008fe20000400000 */
[----:B------:R-:W-:Y:S01]  /*5760*/  @!P6 FMUL R33, R33, 0.5 ;  /* 0x3f0000002121e820 */ /* 0x000fe20000400000 */
[----:B------:R-:W-:-:S04]  /*5770*/  FSETP.GEU.AND P3, PT, R37, -126, PT ;  /* 0xc2fc00002500780b */ /* 0x000fc80003f6e000 */
[----:B------:R-:W-:Y:S01]  /*5780*/  @!P2 FMUL R36, R36, 0.5 ;  /* 0x3f0000002424a820 */ /* 0x000fe20000400000 */
[----:B------:R-:W3:Y:S01]  /*5790*/  MUFU.EX2 R33, R33 ;  /* 0x0000002100217308 */ /* 0x000ee20000000800 */
[----:B----4-:R-:W-:Y:S01]  /*57a0*/  @!P4 FMUL R29, R29, R29 ;  /* 0x0000001d1d1dc220 */ /* 0x010fe20000400000 */
[----:B------:R-:W-:Y:S02]  /*57b0*/  FSETP.GEU.AND P4, PT, R40, -126, PT ;  /* 0xc2fc00002800780b */ /* 0x000fe40003f8e000 */
[----:B-1----:R-:W-:-:S04]  /*57c0*/  FMNMX R6, R6, R11, !PT ;  /* 0x0000000b06067209 */ /* 0x002fc80007800000 */
[----:B------:R-:W1:Y:S01]  /*57d0*/  MUFU.EX2 R36, R36 ;  /* 0x0000002400247308 */ /* 0x000e620000000800 */
[----:B--2---:R-:W-:Y:S01]  /*57e0*/  @!P5 FMUL R32, R32, R32 ;  /* 0x000000202020d220 */ /* 0x004fe20000400000 */
[----:B------:R-:W-:Y:S01]  /*57f0*/  FSETP.GEU.AND P5, PT, R41, -126, PT ;  /* 0xc2fc00002900780b */ /* 0x000fe20003fae000 */
[----:B------:R-:W2:Y:S01]  /*5800*/  SHFL.BFLY PT, R21, R6, 0x2, 0x1f ;  /* 0x0c401f0006157f89 */ /* 0x000ea200000e0000 */
[----:B------:R-:W-:-:S03]  /*5810*/  @!P3 FMUL R37, R37, 0.5 ;  /* 0x3f0000002525b820 */ /* 0x000fc60000400000 */
[----:B------:R-:W-:Y:S01]  /*5820*/  @!P4 FMUL R40, R40, 0.5 ;  /* 0x3f0000002828c820 */ /* 0x000fe20000400000 */
[----:B---3--:R-:W-:Y:S02]  /*5830*/  @!P6 FMUL R33, R33, R33 ;  /* 0x000000212121e220 */ /* 0x008fe40000400000 */
[----:B------:R-:W3:Y:S01]  /*5840*/  MUFU.EX2 R37, R37 ;  /* 0x0000002500257308 */ /* 0x000ee20000000800 */
[----:B------:R-:W-:-:S04]  /*5850*/  FSETP.GEU.AND P6, PT, R44, -126, PT ;  /* 0xc2fc00002c00780b */ /* 0x000fc80003fce000 */
[----:B------:R-:W-:Y:S01]  /*5860*/  @!P5 FMUL R41, R41, 0.5 ;  /* 0x3f0000002929d820 */ /* 0x000fe20000400000 */
[----:B-1----:R-:W-:Y:S02]  /*5870*/  @!P2 FMUL R36, R36, R36 ;  /* 0x000000242424a220 */ /* 0x002fe40000400000 */
[----:B------:R-:W1:Y:S01]  /*5880*/  MUFU.EX2 R11, R40 ;  /* 0x00000028000b7308 */ /* 0x000e620000000800 */
[----:B------:R-:W-:-:S05]  /*5890*/  FSETP.GEU.AND P2, PT, R45, -126, PT ;  /* 0xc2fc00002d00780b */ /* 0x000fca0003f4e000 */
[----:B------:R-:W-:Y:S02]  /*58a0*/  @!P6 FMUL R44, R44, 0.5 ;  /* 0x3f0000002c2ce820 */ /* 0x000fe40000400000 */
[----:B------:R-:W4:Y:S01]  /*58b0*/  MUFU.EX2 R12, R41 ;  /* 0x00000029000c7308 */ /* 0x000f220000000800 */
[----:B--2---:R-:W-:Y:S01]  /*58c0*/  FMNMX R6, R6, R21, !PT ;  /* 0x0000001506067209 */ /* 0x004fe20007800000 */
[----:B---3--:R-:W-:Y:S01]  /*58d0*/  @!P3 FMUL R37, R37, R37 ;  /* 0x000000252525b220 */ /* 0x008fe20000400000 */
[----:B------:R-:W-:-:S03]  /*58e0*/  FSETP.GEU.AND P3, PT, R48, -126, PT ;  /* 0xc2fc00003000780b */ /* 0x000fc60003f6e000 */
[----:B------:R-:W-:Y:S02]  /*58f0*/  @!P2 FMUL R45, R45, 0.5 ;  /* 0x3f0000002d2da820 */ /* 0x000fe40000400000 */
[----:B------:R-:W2:Y:S01]  /*5900*/  MUFU.EX2 R15, R44 ;  /* 0x0000002c000f7308 */ /* 0x000ea20000000800 */
[----:B-1----:R-:W-:Y:S01]  /*5910*/  @!P4 FMUL R11, R11, R11 ;  /* 0x0000000b0b0bc220 */ /* 0x002fe20000400000 */
[----:B------:R-:W-:-:S06]  /*5920*/  FSETP.GEU.AND P4, PT, R49, -126, PT ;  /* 0xc2fc00003100780b */ /* 0x000fcc0003f8e000 */
[----:B------:R-:W1:Y:S01]  /*5930*/  MUFU.EX2 R14, R45 ;  /* 0x0000002d000e7308 */ /* 0x000e620000000800 */
[----:B----4-:R-:W-:Y:S01]  /*5940*/  @!P5 FMUL R12, R12, R12 ;  /* 0x0000000c0c0cd220 */ /* 0x010fe20000400000 */
[----:B------:R-:W-:Y:S01]  /*5950*/  FSETP.NEU.AND P5, PT, R6, -INF , PT ;  /* 0xff8000000600780b */ /* 0x000fe20003fad000 */
[----:B------:R-:W-:Y:S02]  /*5960*/  @!P3 FMUL R48, R48, 0.5 ;  /* 0x3f0000003030b820 */ /* 0x000fe40000400000 */
[----:B------:R-:W-:Y:S01]  /*5970*/  FADD R8, R25, R12 ;  /* 0x0000000c19087221 */ /* 0x000fe20000000000 */
[----:B------:R-:W-:Y:S01]  /*5980*/  FSEL R40, R6, RZ, P5 ;  /* 0x000000ff06287208 */ /* 0x000fe20002800000 */
[----:B------:R-:W-:Y:S01]  /*5990*/  @!P4 FMUL R49, R49, 0.5 ;  /* 0x3f0000003131c820 */ /* 0x000fe20000400000 */
[----:B------:R-:W3:Y:S01]  /*59a0*/  MUFU.EX2 R21, R48 ;  /* 0x0000003000157308 */ /* 0x000ee20000000800 */
[----:B--2---:R-:W-:Y:S01]  /*59b0*/  @!P6 FMUL R15, R15, R15 ;  /* 0x0000000f0f0fe220 */ /* 0x004fe20000400000 */
[----:B------:R-:W-:Y:S01]  /*59c0*/  FSETP.GEU.AND P5, PT, R52, -126, PT ;  /* 0xc2fc00003400780b */ /* 0x000fe20003fae000 */
[C---:B------:R-:W-:Y:S01]  /*59d0*/  FMUL R44, R40.reuse, UR18 ;  /* 0x00000012282c7c20 */ /* 0x040fe20008400000 */
[----:B------:R-:W-:Y:S01]  /*59e0*/  FSETP.GEU.AND P6, PT, R53, -126, PT ;  /* 0xc2fc00003500780b */ /* 0x000fe20003fce000 */
[----:B------:R-:W-:-:S02]  /*59f0*/  FADD R40, -R40, R9 ;  /* 0x0000000928287221 */ /* 0x000fc40000000100 */
[--C-:B------:R-:W-:Y:S01]  /*5a00*/  FFMA R26, R26, UR18, -R44.reuse ;  /* 0x000000121a1a7c23 */ /* 0x100fe2000800082c */
[----:B------:R-:W2:Y:S01]  /*5a10*/  MUFU.EX2 R10, R49 ;  /* 0x00000031000a7308 */ /* 0x000ea20000000800 */
[----:B-1----:R-:W-:Y:S01]  /*5a20*/  @!P2 FMUL R14, R14, R14 ;  /* 0x0000000e0e0ea220 */ /* 0x002fe20000400000 */
        /* <DEDUP_REMOVED lines=8> */
[----:B---3--:R-:W-:Y:S01]  /*5ab0*/  @!P3 FMUL R21, R21, R21 ;  /* 0x000000151515b220 */ /* 0x008fe20000400000 */
[----:B------:R-:W-:Y:S01]  /*5ac0*/  FSETP.GEU.AND P3, PT, R27, -126, PT ;  /* 0xc2fc00001b00780b */ /* 0x000fe20003f6e000 */
[----:B------:R-:W1:Y:S01]  /*5ad0*/  MUFU.EX2 R41, R52 ;  /* 0x0000003400297308 */ /* 0x000e620000000800 */
[----:B------:R-:W-:Y:S01]  /*5ae0*/  FFMA R54, R54, UR18, -R44 ;  /* 0x0000001236367c23 */ /* 0x000fe2000800082c */
[----:B------:R-:W-:-:S03]  /*5af0*/  FMUL R81, R40, UR18 ;  /* 0x0000001228517c20 */ /* 0x000fc60008400000 */
[----:B------:R-:W-:Y:S01]  /*5b00*/  @!P2 FMUL R26, R26, 0.5 ;  /* 0x3f0000001a1aa820 */ /* 0x000fe20000400000 */
[----:B--2---:R-:W-:Y:S01]  /*5b10*/  @!P4 FMUL R10, R10, R10 ;  /* 0x0000000a0a0ac220 */ /* 0x004fe20000400000 */
[----:B------:R-:W-:Y:S01]  /*5b20*/  FSETP.GEU.AND P4, PT, R30, -126, PT ;  /* 0xc2fc00001e00780b */ /* 0x000fe20003f8e000 */
[----:B------:R-:W2:Y:S02]  /*5b30*/  MUFU.EX2 R20, R53 ;  /* 0x0000003500147308 */ /* 0x000ea40000000800 */
[----:B------:R-:W-:Y:S01]  /*5b40*/  FADD R9, R33, R10 ;  /* 0x0000000a21097221 */ /* 0x000fe20000000000 */
[----:B------:R-:W-:Y:S01]  /*5b50*/  F2FP.F16.F32.PACK_AB R88, R10, R21 ;  /* 0x000000150a58723e */ /* 0x000fe200000000ff */
[----:B------:R-:W-:-:S04]  /*5b60*/  @!P3 FMUL R27, R27, 0.5 ;  /* 0x3f0000001b1bb820 */ /* 0x000fc80000400000 */
[----:B------:R3:W4:Y:S01]  /*5b70*/  MUFU.EX2 R45, R26 ;  /* 0x0000001a002d7308 */ /* 0x0007220000000800 */
[----:B-1----:R-:W-:Y:S01]  /*5b80*/  @!P5 FMUL R41, R41, R41 ;  /* 0x000000292929d220 */ /* 0x002fe20000400000 */
[----:B------:R-:W-:Y:S02]  /*5b90*/  FSETP.GEU.AND P5, PT, R31, -126, PT ;  /* 0xc2fc00001f00780b */ /* 0x000fe40003fae000 */
[----:B------:R-:W-:-:S04]  /*5ba0*/  @!P4 FMUL R30, R30, 0.5 ;  /* 0x3f0000001e1ec820 */ /* 0x000fc80000400000 */
[----:B------:R1:W5:Y:S01]  /*5bb0*/  MUFU.EX2 R48, R27 ;  /* 0x0000001b00307308 */ /* 0x0003620000000800 */
[----:B--2---:R-:W-:Y:S01]  /*5bc0*/  @!P6 FMUL R20, R20, R20 ;  /* 0x000000141414e220 */ /* 0x004fe20000400000 */
[----:B------:R-:W-:Y:S01]  /*5bd0*/  FSETP.GEU.AND P6, PT, R34, -126, PT ;  /* 0xc2fc00002200780b */ /* 0x000fe20003fce000 */
[----:B---3--:R-:W-:-:S03]  /*5be0*/  FFMA R26, R38, UR18, -R44 ;  /* 0x00000012261a7c23 */ /* 0x008fc6000800082c */
[----:B------:R-:W-:Y:S01]  /*5bf0*/  F2FP.F16.F32.PACK_AB R90, R20, R41 ;  /* 0x00000029145a723e */ /* 0x000fe200000000ff */
[----:B------:R-:W-:Y:S01]  /*5c00*/  @!P5 FMUL R31, R31, 0.5 ;  /* 0x3f0000001f1fd820 */ /* 0x000fe20000400000 */
[----:B------:R2:W3:Y:S01]  /*5c10*/  MUFU.EX2 R49, R30 ;  /* 0x0000001e00317308 */ /* 0x0004e20000000800 */
[----:B----4-:R-:W-:Y:S01]  /*5c20*/  @!P2 FMUL R45, R45, R45 ;  /* 0x0000002d2d2da220 */ /* 0x010fe20000400000 */
[----:B------:R-:W-:Y:S01]  /*5c30*/  FSETP.GEU.AND P2, PT, R35, -126, PT ;  /* 0xc2fc00002300780b */ /* 0x000fe20003f4e000 */
[----:B-1----:R-:W-:-:S04]  /*5c40*/  FFMA R27, R39, UR18, -R44 ;  /* 0x00000012271b7c23 */ /* 0x002fc8000800082c */
[----:B------:R-:W-:Y:S01]  /*5c50*/  @!P6 FMUL R34, R34, 0.5 ;  /* 0x3f0000002222e820 */ /* 0x000fe20000400000 */
[----:B------:R1:W4:Y:S01]  /*5c60*/  MUFU.EX2 R52, R31 ;  /* 0x0000001f00347308 */ /* 0x0003220000000800 */
[----:B-----5:R-:W-:Y:S01]  /*5c70*/  @!P3 FMUL R48, R48, R48 ;  /* 0x000000303030b220 */ /* 0x020fe20000400000 */
[----:B------:R-:W-:Y:S01]  /*5c80*/  FSETP.GEU.AND P3, PT, R26, -126, PT ;  /* 0xc2fc00001a00780b */ /* 0x000fe20003f6e000 */
[----:B--2---:R-:W-:-:S04]  /*5c90*/  FFMA R30, R42, UR18, -R44 ;  /* 0x000000122a1e7c23 */ /* 0x004fc8000800082c */
[----:B------:R-:W-:Y:S01]  /*5ca0*/  @!P2 FMUL R35, R35, 0.5 ;  /* 0x3f0000002323a820 */ /* 0x000fe20000400000 */
[----:B------:R2:W5:Y:S01]  /*5cb0*/  MUFU.EX2 R38, R34 ;  /* 0x0000002200267308 */ /* 0x0005620000000800 */
[----:B---3--:R-:W-:Y:S01]  /*5cc0*/  @!P4 FMUL R49, R49, R49 ;  /* 0x000000313131c220 */ /* 0x008fe20000400000 */
[----:B------:R-:W-:Y:S01]  /*5cd0*/  FSETP.GEU.AND P4, PT, R27, -126, PT ;  /* 0xc2fc00001b00780b */ /* 0x000fe20003f8e000 */
[----:B-1----:R-:W-:-:S04]  /*5ce0*/  FFMA R31, R43, UR18, -R44 ;  /* 0x000000122b1f7c23 */ /* 0x002fc8000800082c */
[----:B------:R-:W-:Y:S01]  /*5cf0*/  @!P3 FMUL R26, R26, 0.5 ;  /* 0x3f0000001a1ab820 */ /* 0x000fe20000400000 */
[----:B------:R1:W3:Y:S01]  /*5d00*/  MUFU.EX2 R39, R35 ;  /* 0x0000002300277308 */ /* 0x0002e20000000800 */
[----:B--2---:R-:W-:Y:S01]  /*5d10*/  FFMA R34, R46, UR18, -R44 ;  /* 0x000000122e227c23 */ /* 0x004fe2000800082c */
[----:B----4-:R-:W-:Y:S01]  /*5d20*/  @!P5 FMUL R52, R52, R52 ;  /* 0x000000343434d220 */ /* 0x010fe20000400000 */
[----:B------:R-:W-:-:S04]  /*5d30*/  FSETP.GEU.AND P5, PT, R30, -126, PT ;  /* 0xc2fc00001e00780b */ /* 0x000fc80003fae000 */
[----:B------:R-:W-:Y:S01]  /*5d40*/  @!P4 FMUL R27, R27, 0.5 ;  /* 0x3f0000001b1bc820 */ /* 0x000fe20000400000 */
[----:B------:R2:W4:Y:S01]  /*5d50*/  MUFU.EX2 R42, R26 ;  /* 0x0000001a002a7308 */ /* 0x0005220000000800 */
[----:B-----5:R-:W-:Y:S01]  /*5d60*/  @!P6 FMUL R38, R38, R38 ;  /* 0x000000262626e220 */ /* 0x020fe20000400000 */
[----:B------:R-:W-:Y:S01]  /*5d70*/  FSETP.GEU.AND P6, PT, R31, -126, PT ;  /* 0xc2fc00001f00780b */ /* 0x000fe20003fce000 */
[----:B-1----:R-:W-:Y:S01]  /*5d80*/  FADD R35, R8, R9 ;  /* 0x0000000908237221 */ /* 0x002fe20000000000 */
[----:B------:R-:W-:Y:S01]  /*5d90*/  FADD R9, R24, R11 ;  /* 0x0000000b18097221 */ /* 0x000fe20000000000 */
[----:B------:R-:W-:Y:S02]  /*5da0*/  F2FP.F16.F32.PACK_AB R24, R25, R24 ;  /* 0x000000181918723e */ /* 0x000fe400000000ff */
[----:B------:R-:W-:Y:S01]  /*5db0*/  F2FP.F16.F32.PACK_AB R25, R48, R45 ;  /* 0x0000002d3019723e */ /* 0x000fe200000000ff */
[----:B------:R1:W5:Y:S01]  /*5dc0*/  MUFU.EX2 R43, R27 ;  /* 0x0000001b002b7308 */ /* 0x0003620000000800 */
[----:B---3--:R-:W-:Y:S01]  /*5dd0*/  @!P2 FMUL R39, R39, R39 ;  /* 0x000000272727a220 */ /* 0x008fe20000400000 */
[----:B------:R-:W-:Y:S01]  /*5de0*/  FSETP.GEU.AND P2, PT, R34, -126, PT ;  /* 0xc2fc00002200780b */ /* 0x000fe20003f4e000 */
[----:B--2---:R-:W-:Y:S01]  /*5df0*/  FFMA R26, R47, UR18, -R44 ;  /* 0x000000122f1a7c23 */ /* 0x004fe2000800082c */
[----:B------:R-:W-:-:S03]  /*5e00*/  @!P5 FMUL R30, R30, 0.5 ;  /* 0x3f0000001e1ed820 */ /* 0x000fc60000400000 */
[----:B------:R-:W-:Y:S01]  /*5e10*/  @!P6 FMUL R31, R31, 0.5 ;  /* 0x3f0000001f1fe820 */ /* 0x000fe20000400000 */
[----:B------:R2:W3:Y:S01]  /*5e20*/  MUFU.EX2 R46, R30 ;  /* 0x0000001e002e7308 */ /* 0x0004e20000000800 */
[----:B-1----:R-:W-:Y:S01]  /*5e30*/  FFMA R27, R50, UR18, -R44 ;  /* 0x00000012321b7c23 */ /* 0x002fe2000800082c */
[----:B----4-:R-:W-:Y:S01]  /*5e40*/  @!P3 FMUL R42, R42, R42 ;  /* 0x0000002a2a2ab220 */ /* 0x010fe20000400000 */
[----:B------:R-:W-:-:S04]  /*5e50*/  FSETP.GEU.AND P3, PT, R26, -126, PT ;  /* 0xc2fc00001a00780b */ /* 0x000fc80003f6e000 */
[----:B------:R-:W-:Y:S01]  /*5e60*/  @!P2 FMUL R34, R34, 0.5 ;  /* 0x3f0000002222a820 */ /* 0x000fe20000400000 */
[----:B------:R1:W4:Y:S01]  /*5e70*/  MUFU.EX2 R47, R31 ;  /* 0x0000001f002f7308 */ /* 0x0003220000000800 */
[----:B-----5:R-:W-:Y:S01]  /*5e80*/  @!P4 FMUL R43, R43, R43 ;  /* 0x0000002b2b2bc220 */ /* 0x020fe20000400000 */
[----:B------:R-:W-:Y:S01]  /*5e90*/  FSETP.GEU.AND P4, PT, R27, -126, PT ;  /* 0xc2fc00001b00780b */ /* 0x000fe20003f8e000 */
[----:B--2---:R-:W-:-:S05]  /*5ea0*/  FFMA R30, R51, UR18, -R44 ;  /* 0x00000012331e7c23 */ /* 0x004fca000800082c */
[----:B------:R2:W5:Y:S01]  /*5eb0*/  MUFU.EX2 R50, R34 ;  /* 0x0000002200327308 */ /* 0x0005620000000800 */
[----:B------:R-:W-:Y:S01]  /*5ec0*/  @!P3 FMUL R26, R26, 0.5 ;  /* 0x3f0000001a1ab820 */ /* 0x000fe20000400000 */
[----:B-1----:R-:W-:Y:S01]  /*5ed0*/  FFMA R31, R55, UR18, -R44 ;  /* 0x00000012371f7c23 */ /* 0x002fe2000800082c */
[----:B---3--:R-:W-:Y:S01]  /*5ee0*/  @!P5 FMUL R46, R46, R46 ;  /* 0x0000002e2e2ed220 */ /* 0x008fe20000400000 */
[----:B------:R-:W-:-:S03]  /*5ef0*/  FSETP.GEU.AND P5, PT, R30, -126, PT ;  /* 0xc2fc00001e00780b */ /* 0x000fc60003fae000 */
[----:B------:R-:W-:Y:S01]  /*5f00*/  @!P4 FMUL R27, R27, 0.5 ;  /* 0x3f0000001b1bc820 */ /* 0x000fe20000400000 */
[----:B------:R1:W3:Y:S01]  /*5f10*/  MUFU.EX2 R51, R26 ;  /* 0x0000001a00337308 */ /* 0x0002e20000000800 */
[----:B----4-:R-:W-:Y:S01]  /*5f20*/  @!P6 FMUL R47, R47, R47 ;  /* 0x0000002f2f2fe220 */ /* 0x010fe20000400000 */
[----:B------:R-:W-:Y:S01]  /*5f30*/  FSETP.GEU.AND P6, PT, R54, -126, PT ;  /* 0xc2fc00003600780b */ /* 0x000fe20003fce000 */
[----:B--2---:R-:W-:-:S03]  /*5f40*/  FADD R34, R37, R20 ;  /* 0x0000001425227221 */ /* 0x004fc60000000000 */
[----:B------:R-:W-:Y:S02]  /*5f50*/  F2FP.F16.F32.PACK_AB R85, R47, R46 ;  /* 0x0000002e2f55723e */ /* 0x000fe400000000ff */
[----:B------:R2:W4:Y:S01]  /*5f60*/  MUFU.EX2 R53, R27 ;  /* 0x0000001b00357308 */ /* 0x0005220000000800 */
[----:B-----5:R-:W-:Y:S01]  /*5f70*/  @!P2 FMUL R50, R50, R50 ;  /* 0x000000323232a220 */ /* 0x020fe20000400000 */
[----:B------:R-:W-:Y:S01]  /*5f80*/  FSETP.GEU.AND P2, PT, R31, -126, PT ;  /* 0xc2fc00001f00780b */ /* 0x000fe20003f4e000 */
[----:B------:R-:W-:Y:S01]  /*5f90*/  @!P5 FMUL R30, R30, 0.5 ;  /* 0x3f0000001e1ed820 */ /* 0x000fe20000400000 */
[----:B-1----:R-:W-:-:S03]  /*5fa0*/  FADD R26, R28, R15 ;  /* 0x0000000f1c1a7221 */ /* 0x002fc60000000000 */
[----:B------:R-:W-:Y:S01]  /*5fb0*/  @!P6 FMUL R54, R54, 0.5 ;  /* 0x3f0000003636e820 */ /* 0x000fe20000400000 */
[----:B------:R1:W5:Y:S01]  /*5fc0*/  MUFU.EX2 R44, R30 ;  /* 0x0000001e002c7308 */ /* 0x0003620000000800 */
[----:B---3--:R-:W-:Y:S01]  /*5fd0*/  @!P3 FMUL R51, R51, R51 ;  /* 0x000000333333b220 */ /* 0x008fe20000400000 */
[----:B------:R-:W-:Y:S01]  /*5fe0*/  FSETP.GEU.AND P3, PT, R13, -126, PT ;  /* 0xc2fc00000d00780b */ /* 0x000fe20003f6e000 */
[----:B--2---:R-:W-:-:S03]  /*5ff0*/  FADD R27, R29, R14 ;  /* 0x0000000e1d1b7221 */ /* 0x004fc60000000000 */
[----:B------:R-:W-:Y:S01]  /*6000*/  F2FP.F16.F32.PACK_AB R87, R51, R50 ;  /* 0x000000323357723e */ /* 0x000fe200000000ff */
[----:B------:R-:W-:Y:S01]  /*6010*/  @!P2 FMUL R31, R31, 0.5 ;  /* 0x3f0000001f1fa820 */ /* 0x000fe20000400000 */
[----:B------:R-:W2:Y:S01]  /*6020*/  MUFU.EX2 R55, R54 ;  /* 0x0000003600377308 */ /* 0x000ea20000000800 */
[----:B----4-:R-:W-:Y:S01]  /*6030*/  @!P4 FMUL R53, R53, R53 ;  /* 0x000000353535c220 */ /* 0x010fe20000400000 */
[----:B------:R-:W-:Y:S01]  /*6040*/  FSETP.GEU.AND P4, PT, R81, -126, PT ;  /* 0xc2fc00005100780b */ /* 0x000fe20003f8e000 */
[----:B-1----:R-:W-:Y:S01]  /*6050*/  FADD R30, R32, R21 ;  /* 0x00000015201e7221 */ /* 0x002fe20000000000 */
[----:B------:R-:W-:Y:S01]  /*6060*/  FADD R34, R27, R34 ;  /* 0x000000221b227221 */ /* 0x000fe20000000000 */
[----:B------:R-:W-:Y:S01]  /*6070*/  FADD R27, R48, R47 ;  /* 0x0000002f301b7221 */ /* 0x000fe20000000000 */
[----:B------:R-:W-:Y:S01]  /*6080*/  FADD R82, R38, R53 ;  /* 0x0000003526527221 */ /* 0x000fe20000000000 */
[----:B------:R-:W-:Y:S01]  /*6090*/  @!P3 FMUL R13, R13, 0.5 ;  /* 0x3f0000000d0db820 */ /* 0x000fe20000400000 */
[----:B------:R1:W3:Y:S01]  /*60a0*/  MUFU.EX2 R40, R31 ;  /* 0x0000001f00287308 */ /* 0x0002e20000000800 */
[----:B-----5:R-:W-:Y:S01]  /*60b0*/  @!P5 FMUL R44, R44, R44 ;  /* 0x0000002c2c2cd220 */ /* 0x020fe20000400000 */
[----:B------:R-:W-:Y:S01]  /*60c0*/  FADD R9, R9, R30 ;  /* 0x0000001e09097221 */ /* 0x000fe20000000000 */
[----:B------:R-:W-:Y:S01]  /*60d0*/  FADD R30, R49, R50 ;  /* 0x00000032311e7221 */ /* 0x000fe20000000000 */
[----:B------:R-:W-:Y:S01]  /*60e0*/  FADD R34, R35, R34 ;  /* 0x0000002223227221 */ /* 0x000fe20000000000 */
[----:B------:R-:W-:Y:S01]  /*60f0*/  FADD R84, R39, R44 ;  /* 0x0000002c27547221 */ /* 0x000fe20000000000 */
[----:B------:R-:W-:Y:S01]  /*6100*/  F2FP.F16.F32.PACK_AB R89, R44, R53 ;  /* 0x000000352c59723e */ /* 0x000fe200000000ff */
[----:B------:R-:W-:Y:S01]  /*6110*/  @!P4 FMUL R81, R81, 0.5 ;  /* 0x3f0000005151c820 */ /* 0x000fe20000400000 */
[----:B------:R4:W5:Y:S01]  /*6120*/  MUFU.EX2 R8, R13 ;  /* 0x0000000d00087308 */ /* 0x0009620000000800 */
[----:B-1----:R-:W-:Y:S01]  /*6130*/  FADD R31, R36, R41 ;  /* 0x00000029241f7221 */ /* 0x002fe20000000000 */
[----:B--2---:R-:W-:Y:S01]  /*6140*/  @!P6 FMUL R55, R55, R55 ;  /* 0x000000373737e220 */ /* 0x004fe20000400000 */
[----:B------:R-:W-:Y:S01]  /*6150*/  FADD R27, R27, R84 ;  /* 0x000000541b1b7221 */ /* 0x000fe20000000000 */
[----:B------:R-:W-:Y:S01]  /*6160*/  F2FP.F16.F32.PACK_AB R84, R12, R11 ;  /* 0x0000000b0c54723e */ /* 0x000fe200000000ff */
[----:B------:R-:W-:Y:S01]  /*6170*/  FADD R26, R26, R31 ;  /* 0x0000001f1a1a7221 */ /* 0x000fe20000000000 */
[----:B------:R-:W-:-:S02]  /*6180*/  FADD R31, R52, R51 ;  /* 0x00000033341f7221 */ /* 0x000fc40000000000 */
[----:B------:R1:W2:Y:S01]  /*6190*/  MUFU.EX2 R54, R81 ;  /* 0x0000005100367308 */ /* 0x0002a20000000800 */
[----:B---3--:R-:W-:Y:S01]  /*61a0*/  @!P2 FMUL R40, R40, R40 ;  /* 0x000000282828a220 */ /* 0x008fe20000400000 */
[----:B----4-:R-:W-:Y:S01]  /*61b0*/  FADD R13, R45, R46 ;  /* 0x0000002e2d0d7221 */ /* 0x010fe20000000000 */
[----:B------:R-:W-:Y:S01]  /*61c0*/  FADD R9, R9, R26 ;  /* 0x0000001a09097221 */ /* 0x000fe20000000000 */
[----:B------:R-:W-:Y:S01]  /*61d0*/  F2FP.F16.F32.PACK_AB R26, R29, R28 ;  /* 0x0000001c1d1a723e */ /* 0x000fe200000000ff */
[----:B------:R-:W-:Y:S01]  /*61e0*/  FADD R86, R43, R40 ;  /* 0x000000282b567221 */ /* 0x000fe20000000000 */
[----:B------:R-:W-:Y:S01]  /*61f0*/  FADD R13, R13, R82 ;  /* 0x000000520d0d7221 */ /* 0x000fe20000000000 */
[----:B------:R-:W-:Y:S01]  /*6200*/  FADD R9, R9, R34 ;  /* 0x0000002209097221 */ /* 0x000fe20000000000 */
[----:B------:R-:W-:Y:S01]  /*6210*/  SHF.L.U32 R34, R23, 0x1f, RZ ;  /* 0x0000001f17227819 */ /* 0x000fe200000006ff */
[----:B-1----:R-:W-:Y:S01]  /*6220*/  FADD R81, R42, R55 ;  /* 0x000000372a517221 */ /* 0x002fe20000000000 */
[----:B------:R-:W-:Y:S01]  /*6230*/  FADD R86, R31, R86 ;  /* 0x000000561f567221 */ /* 0x000fe20000000000 */
[----:B-----5:R-:W-:Y:S01]  /*6240*/  @!P3 FMUL R8, R8, R8 ;  /* 0x000000080808b220 */ /* 0x020fe20000400000 */
[----:B------:R1:W3:Y:S01]  /*6250*/  SYNCS.PHASECHK.TRANS64.TRYWAIT P2, [UR6+0xca00], R34 ;  /* 0x00ca0022ff0075a7 */ /* 0x0002e20008040146 */
[----:B------:R-:W-:Y:S01]  /*6260*/  FADD R30, R30, R81 ;  /* 0x000000511e1e7221 */ /* 0x000fe20000000000 */
[----:B------:R-:W-:Y:S01]  /*6270*/  FADD R86, R27, R86 ;  /* 0x000000561b567221 */ /* 0x000fe20000000000 */
[----:B------:R-:W-:Y:S01]  /*6280*/  FFMA R3, R8, R3, R9 ;  /* 0x0000000308037223 */ /* 0x000fe20000000009 */
[----:B------:R-:W-:Y:S01]  /*6290*/  FMUL R72, R72, R8 ;  /* 0x0000000848487220 */ /* 0x000fe20000400000 */
[----:B------:R-:W-:Y:S01]  /*62a0*/  FADD R13, R13, R30 ;  /* 0x0000001e0d0d7221 */ /* 0x000fe20000000000 */
[----:B--2---:R-:W-:Y:S01]  /*62b0*/  @!P4 FMUL R54, R54, R54 ;  /* 0x000000363636c220 */ /* 0x004fe20000400000 */
[-C--:B------:R-:W-:Y:S01]  /*62c0*/  FMUL R73, R73, R8.reuse ;  /* 0x0000000849497220 */ /* 0x080fe20000400000 */
[-C--:B------:R-:W-:Y:S01]  /*62d0*/  FMUL R76, R76, R8.reuse ;  /* 0x000000084c4c7220 */ /* 0x080fe20000400000 */
        /* <DEDUP_REMOVED lines=10> */
[----:B------:R-:W-:Y:S01]  /*6380*/  FMUL R61, R61, R8 ;  /* 0x000000083d3d7220 */ /* 0x000fe20000400000 */
[----:B------:R-:W-:Y:S01]  /*6390*/  F2FP.F16.F32.PACK_AB R28, R33, R32 ;  /* 0x00000020211c723e */ /* 0x000fe200000000ff */
[----:B------:R-:W-:Y:S01]  /*63a0*/  FMUL R74, R74, R54 ;  /* 0x000000364a4a7220 */ /* 0x000fe20000400000 */
[----:B------:R-:W-:Y:S01]  /*63b0*/  F2FP.F16.F32.PACK_AB R30, R37, R36 ;  /* 0x00000024251e723e */ /* 0x000fe200000000ff */
[-C--:B------:R-:W-:Y:S01]  /*63c0*/  FMUL R75, R75, R54.reuse ;  /* 0x000000364b4b7220 */ /* 0x080fe20000400000 */
[----:B------:R-:W-:Y:S01]  /*63d0*/  F2FP.F16.F32.PACK_AB R86, R14, R15 ;  /* 0x0000000f0e56723e */ /* 0x000fe200000000ff */
        /* <DEDUP_REMOVED lines=12> */
[----:B------:R-:W-:Y:S01]  /*64a0*/  F2FP.F16.F32.PACK_AB R31, R43, R42 ;  /* 0x0000002a2b1f723e */ /* 0x000fe200000000ff */
[----:B-1-3--:R-:W-:Y:S06]  /*64b0*/  @!P0 BRA `(.L_x_41) ;  /* 0x0000000000048947 */ /* 0x00afec0003800000 */
[----:B------:R-:W-:Y:S01]  /*64c0*/  BPT.TRAP 0x1 ;  /* 0x000000040000795c */ /* 0x000fe20000300000 */
.L_x_41:
[----:B------:R-:W-:Y:S05]  /*64d0*/  @P2 BRA `(.L_x_42) ;  /* 0x0000000000082947 */ /* 0x000fea0003800000 */
[----:B------:R-:W1:Y:S02]  /*64e0*/  SYNCS.PHASECHK.TRANS64.TRYWAIT P2, [UR6+0xca00], R34 ;  /* 0x00ca0022ff0075a7 */ /* 0x000e640008040146 */
[----:B-1----:R-:W-:Y:S05]  /*64f0*/  @!P2 BRA `(.L_x_43) ;  /* 0x0000003800e0a947 */ /* 0x002fea0003800000 */
.L_x_42:
[----:B------:R-:W-:Y:S01]  /*6500*/  UIMAD UR11, UR10, 0x180, UR42 ;  /* 0x000001800a0b78a4 */ /* 0x000fe2000f8e022a */
[----:B------:R-:W-:Y:S01]  /*6510*/  WARPGROUP.ARRIVE ;  /* 0x00000000000079c5 */ /* 0x000fe20000000000 */
[----:B------:R-:W-:Y:S01]  /*6520*/  UMOV UR7, 0xc0000010 ;  /* 0xc000001000077882 */ /* 0x000fe20000000000 */
[----:B------:R-:W-:Y:S01]  /*6530*/  F2FP.F16.F32.PACK_AB R91, R40, R55 ;  /* 0x00000037285b723e */ /* 0x000fe200000000ff */
        /* <DEDUP_REMOVED lines=68> */
.L_x_44:
[----:B------:R-:W-:-:S04]  /*6980*/  ULEA UR6, UR17, UR41, 0x3 ;  /* 0x0000002911067291 */ /* 0x000fc8000f8e183f */
[----:B------:R-:W-:-:S04]  /*6990*/  UIADD3 UR6, UR6, 0xca28, URZ ;  /* 0x0000ca2806067890 */ /* 0x000fc8000fffe03f */
[----:B------:R-:W-:-:S09]  /*69a0*/  UPRMT UR6, URZ, 0x654, UR6 ;  /* 0x000006543f067896 */ /* 0x000fd20008000006 */
[----:B------:R-:W-:Y:S01]  /*69b0*/  SYNCS.ARRIVE.TRANS64.RED.A1T0 RZ, [UR6], RZ ;  /* 0x000000ffffff79a7 */ /* 0x000fe20008100406 */
[----:B------:R-:W-:Y:S05]  /*69c0*/  @P1 BRA `(.L_x_45) ;  /* 0x0000000000041947 */ /* 0x000fea0003800000 */
[----:B------:R-:W-:Y:S01]  /*69d0*/  BPT.TRAP 0x1 ;  /* 0x000000040000795c */ /* 0x000fe20000300000 */
.L_x_45:
[----:B------:R-:W-:-:S04]  /*69e0*/  UIADD3 UR17, UR17, 0x1, URZ ;  /* 0x0000000111117890 */ /* 0x000fc8000fffe03f */
[----:B------:R-:W-:-:S04]  /*69f0*/  UISETP.NE.AND UP0, UPT, UR17, 0x5, UPT ;  /* 0x000000051100788c */ /* 0x000fc8000bf05270 */
[----:B------:R-:W-:Y:S01]  /*6a00*/  USEL UR17, UR17, URZ, UP0 ;  /* 0x0000003f11117287 */ /* 0x000fe20008000000 */
[----:B------:R-:W-:Y:S11]  /*6a10*/  @!P0 BRA `(.L_x_46) ;  /* 0x0000000000048947 */ /* 0x000ff60003800000 */
[----:B------:R-:W-:Y:S01]  /*6a20*/  BPT.TRAP 0x1 ;  /* 0x000000040000795c */ /* 0x000fe20000300000 */
.L_x_46:
[----:B------:R-:W-:-:S04]  /*6a30*/  ULEA UR6, UR17, UR41, 0x3 ;  /* 0x0000002911067291 */ /* 0x000fc8000f8e183f */
[----:B------:R-:W-:-:S04]  /*6a40*/  UIADD3 UR6, UR6, 0xca28, URZ ;  /* 0x0000ca2806067890 */ /* 0x000fc8000fffe03f */
[----:B------:R-:W-:-:S09]  /*6a50*/  UPRMT UR6, URZ, 0x654, UR6 ;  /* 0x000006543f067896 */ /* 0x000fd20008000006 */
[----:B------:R-:W-:Y:S01]  /*6a60*/  SYNCS.ARRIVE.TRANS64.RED.A1T0 RZ, [UR6], RZ ;  /* 0x000000ffffff79a7 */ /* 0x000fe20008100406 */
[----:B------:R-:W-:Y:S05]  /*6a70*/  @P1 BRA `(.L_x_47) ;  /* 0x0000000000041947 */ /* 0x000fea0003800000 */
[----:B------:R-:W-:Y:S01]  /*6a80*/  BPT.TRAP 0x1 ;  /* 0x000000040000795c */ /* 0x000fe20000300000 */
.L_x_47:
        /* <DEDUP_REMOVED lines=9> */
[----:B-1----:R-:W-:Y:S01]  /*6b20*/  IMAD.MOV.U32 R9, RZ, RZ, R6 ;  /* 0x000000ffff097224 */ /* 0x002fe200078e0006 */
[----:B------:R-:W-:-:S02]  /*6b30*/  USEL UR17, UR17, URZ, UP0 ;  /* 0x0000003f11117287 */ /* 0x000fc40008000000 */
[----:B------:R-:W-:Y:S02]  /*6b40*/  USEL UR49, UR10, URZ, UP1 ;  /* 0x0000003f0a317287 */ /* 0x000fe40008800000 */
[----:B------:R-:W-:Y:S01]  /*6b50*/  LOP3.LUT R23, R23, UR6, RZ, 0x3c, !PT ;  /* 0x0000000617177c12 */ /* 0x000fe2000f8e3cff */
[----:B------:R-:W-:Y:S09]  /*6b60*/  @P2 BRA `(.L_x_48) ;  /* 0xffffffe0000c2947 */ /* 0x000ff2000383ffff */
.L_x_37:
[----:B------:R-:W-:-:S04]  /*6b70*/  ULOP3.LUT UR4, UR39, 0x1, URZ, 0xfc, !UPT ;  /* 0x0000000127047892 */ /* 0x000fc8000f8efc3f */
[----:B------:R-:W-:-:S06]  /*6b80*/  UISETP.NE.AND UP0, UPT, UR4, 0x3, UPT ;  /* 0x000000030400788c */ /* 0x000fcc000bf05270 */
[----:B------:R-:W-:-:S13]  /*6b90*/  PLOP3.LUT P2, PT, PT, PT, UP0, 0x80, 0x0 ;  /* 0x000000000000781c */ /* 0x000fda0003f4f008 */
[----:B------:R-:W-:Y:S05]  /*6ba0*/  @!P2 BRA `(.L_x_49) ;  /* 0x000000000004a947 */ /* 0x000fea0003800000 */
[----:B------:R-:W-:Y:S01]  /*6bb0*/  BPT.TRAP 0x1 ;  /* 0x000000040000795c */ /* 0x000fe20000300000 */
.L_x_49:
[----:B------:R-:W-:Y:S02]  /*6bc0*/  UISETP.GT.U32.AND UP0, UPT, UR39, 0x1, UPT ;  /* 0x000000012700788c */ /* 0x000fe4000bf04070 */
[----:B------:R-:W-:-:S04]  /*6bd0*/  ULEA UR4, UR37, UR41, 0x3 ;  /* 0x0000002925047291 */ /* 0x000fc8000f8e183f */
[----:B------:R-:W-:Y:S01]  /*6be0*/  UIADD3 UR4, UR4, 0xca60, URZ ;  /* 0x0000ca6004047890 */ /* 0x000fe2000fffe03f */
[----:B------:R-:W-:-:S03]  /*6bf0*/  PLOP3.LUT P2, PT, PT, PT, UP0, 0x80, 0x0 ;  /* 0x000000000000781c */ /* 0x000fc60003f4f008 */
[----:B------:R-:W-:-:S09]  /*6c00*/  UPRMT UR4, URZ, 0x654, UR4 ;  /* 0x000006543f047896 */ /* 0x000fd20008000004 */
[----:B------:R-:W-:Y:S01]  /*6c10*/  SYNCS.ARRIVE.TRANS64.RED.A1T0 RZ, [UR4], RZ ;  /* 0x000000ffffff79a7 */ /* 0x000fe20008100404 */
[----:B------:R-:W-:Y:S05]  /*6c20*/  @P2 BRA `(.L_x_50) ;  /* 0x0000000000042947 */ /* 0x000fea0003800000 */
[----:B------:R-:W-:Y:S01]  /*6c30*/  BPT.TRAP 0x1 ;  /* 0x000000040000795c */ /* 0x000fe20000300000 */
.L_x_50:
[----:B------:R-:W-:Y:S05]  /*6c40*/  @!P0 BRA `(.L_x_51) ;  /* 0x0000000000048947 */ /* 0x000fea0003800000 */
[----:B------:R-:W-:Y:S01]  /*6c50*/  BPT.TRAP 0x1 ;  /* 0x000000040000795c */ /* 0x000fe20000300000 */
.L_x_51:
[----:B------:R-:W-:-:S04]  /*6c60*/  ULEA UR17, UR17, UR41, 0x3 ;  /* 0x0000002911117291 */ /* 0x000fc8000f8e183f */
[----:B------:R-:W-:-:S04]  /*6c70*/  UIADD3 UR17, UR17, 0xca28, URZ ;  /* 0x0000ca2811117890 */ /* 0x000fc8000fffe03f */
[----:B------:R-:W-:-:S09]  /*6c80*/  UPRMT UR17, URZ, 0x654, UR17 ;  /* 0x000006543f117896 */ /* 0x000fd20008000011 */
[----:B------:R-:W-:Y:S01]  /*6c90*/  SYNCS.ARRIVE.TRANS64.RED.A1T0 RZ, [UR17], RZ ;  /* 0x000000ffffff79a7 */ /* 0x000fe20008100411 */
[----:B------:R-:W-:Y:S05]  /*6ca0*/  @P1 BRA `(.L_x_52) ;  /* 0x0000000000041947 */ /* 0x000fea0003800000 */
[----:B------:R-:W-:Y:S01]  /*6cb0*/  BPT.TRAP 0x1 ;  /* 0x000000040000795c */ /* 0x000fe20000300000 */
.L_x_52:
[----:B------:R-:W1:Y:S01]  /*6cc0*/  SHFL.BFLY PT, R0, R3, 0x1, 0x1f ;  /* 0x0c201f0003007f89 */ /* 0x000e6200000e0000 */
[----:B------:R-:W-:Y:S01]  /*6cd0*/  BSSY B0, `(.L_x_53) ;  /* 0x0000023000007945 */ /* 0x000fe20003800000 */
[----:B------:R-:W-:Y:S01]  /*6ce0*/  MOV R10, 0x3f800000 ;  /* 0x3f800000000a7802 */ /* 0x000fe20000000f00 */
[----:B------:R-:W-:Y:S01]  /*6cf0*/  IMAD.MOV.U32 R11, RZ, RZ, 0x7f800000 ;  /* 0x7f800000ff0b7424 */ /* 0x000fe200078e00ff */
[----:B------:R-:W2:Y:S01]  /*6d00*/  SHFL.BFLY PT, R8, R5, 0x1, 0x1f ;  /* 0x0c201f0005087f89 */ /* 0x000ea200000e0000 */
[----:B-1----:R-:W-:Y:S01]  /*6d10*/  FADD R0, R0, R3 ;  /* 0x0000000300007221 */ /* 0x002fe20000000000 */
[----:B--2---:R-:W-:-:S04]  /*6d20*/  FADD R15, R8, R5 ;  /* 0x00000005080f7221 */ /* 0x004fc80000000000 */
[----:B------:R-:W1:Y:S01]  /*6d30*/  SHFL.BFLY PT, R7, R0, 0x2, 0x1f ;  /* 0x0c401f0000077f89 */ /* 0x000e6200000e0000 */
[----:B------:R-:W-:-:S03]  /*6d40*/  IMAD.MOV.U32 R8, RZ, RZ, 0x3f800000 ;  /* 0x3f800000ff087424 */ /* 0x000fc600078e00ff */
[----:B------:R-:W2:Y:S01]  /*6d50*/  SHFL.BFLY PT, R20, R15, 0x2, 0x1f ;  /* 0x0c401f000f147f89 */ /* 0x000ea200000e0000 */
[C---:B-1----:R-:W-:Y:S01]  /*6d60*/  FSETP.NE.AND P0, PT, R0.reuse, -R7, PT ;  /* 0x800000070000720b */ /* 0x042fe20003f05000 */
[----:B------:R-:W-:Y:S01]  /*6d70*/  FADD R3, R0, R7 ;  /* 0x0000000700037221 */ /* 0x000fe20000000000 */
[----:B------:R-:W-:Y:S02]  /*6d80*/  IMAD.MOV.U32 R7, RZ, RZ, 0x7f800000 ;  /* 0x7f800000ff077424 */ /* 0x000fe400078e00ff */
[----:B--2---:R-:W-:-:S09]  /*6d90*/  FADD R5, R15, R20 ;  /* 0x000000140f057221 */ /* 0x004fd20000000000 */
[----:B------:R-:W-:Y:S05]  /*6da0*/  @!P0 BRA `(.L_x_54) ;  /* 0x0000000000548947 */ /* 0x000fea0003800000 */
[----:B------:R-:W-:Y:S01]  /*6db0*/  VIADD R0, R3, 0x1800000 ;  /* 0x0180000003007836 */ /* 0x000fe20000000000 */
[----:B------:R-:W-:Y:S04]  /*6dc0*/  BSSY B1, `(.L_x_55) ;  /* 0x000000c000017945 */ /* 0x000fe80003800000 */
[----:B------:R-:W-:-:S04]  /*6dd0*/  LOP3.LUT R0, R0, 0x7f800000, RZ, 0xc0, !PT ;  /* 0x7f80000000007812 */ /* 0x000fc800078ec0ff */
[----:B------:R-:W-:-:S13]  /*6de0*/  ISETP.GT.U32.AND P0, PT, R0, 0x1ffffff, PT ;  /* 0x01ffffff0000780c */ /* 0x000fda0003f04070 */
[----:B------:R-:W-:Y:S05]  /*6df0*/  @P0 BRA `(.L_x_56) ;  /* 0x0000000000100947 */ /* 0x000fea0003800000 */
[----:B------:R-:W-:-:S07]  /*6e00*/  MOV R14, 0x6e20 ;  /* 0x00006e20000e7802 */ /* 0x000fce0000000f00 */
[----:B------:R-:W-:Y:S05]  /*6e10*/  CALL.REL.NOINC `($__internal_0_$__cuda_sm20_rcp_rn_f32_slowpath) ;  /* 0x0000003400a87944 */ /* 0x000fea0003c00000 */
[----:B------:R-:W-:Y:S01]  /*6e20*/  IMAD.MOV.U32 R8, RZ, RZ, R0 ;  /* 0x000000ffff087224 */ /* 0x000fe200078e0000 */
[----:B------:R-:W-:Y:S06]  /*6e30*/  BRA `(.L_x_57) ;  /* 0x0000000000107947 */ /* 0x000fec0003800000 */
.L_x_56:
[----:B------:R-:W1:Y:S02]  /*6e40*/  MUFU.RCP R8, R3 ;  /* 0x0000000300087308 */ /* 0x000e640000001000 */
[----:B-1----:R-:W-:-:S04]  /*6e50*/  FFMA R0, R3, R8, -1 ;  /* 0xbf80000003007423 */ /* 0x002fc80000000008 */
[----:B------:R-:W-:-:S04]  /*6e60*/  FADD.FTZ R9, -R0, -RZ ;  /* 0x800000ff00097221 */ /* 0x000fc80000010100 */
[----:B------:R-:W-:-:S07]  /*6e70*/  FFMA R8, R8, R9, R8 ;  /* 0x0000000908087223 */ /* 0x000fce0000000008 */
.L_x_57:
[----:B------:R-:W-:Y:S05]  /*6e80*/  BSYNC B1 ;  /* 0x0000000000017941 */ /* 0x000fea0003800000 */
.L_x_55:
[----:B------:R-:W-:Y:S01]  /*6e90*/  FSETP.GEU.AND P0, PT, |R3|, 1.175494350822287508e-38, PT ;  /* 0x008000000300780b */ /* 0x000fe20003f0e200 */
[----:B------:R-:W-:-:S12]  /*6ea0*/  ULDC UR4, c[0x0][0x600] ;  /* 0x0001800000047ab9 */ /* 0x000fd80000000800 */
[----:B------:R-:W-:-:S04]  /*6eb0*/  @!P0 FMUL R3, R3, 16777216 ;  /* 0x4b80000003038820 */ /* 0x000fc80000400000 */
[----:B------:R-:W1:Y:S02]  /*6ec0*/  MUFU.LG2 R0, R3 ;  /* 0x0000000300007308 */ /* 0x000e640000000c00 */
[----:B-1----:R-:W-:-:S04]  /*6ed0*/  @!P0 FADD R0, R0, -24 ;  /* 0xc1c0000000008421 */ /* 0x002fc80000000000 */
[----:B------:R-:W-:-:S04]  /*6ee0*/  FMUL R11, R0, 0.69314718246459960938 ;  /* 0x3f317218000b7820 */ /* 0x000fc80000400000 */
[----:B------:R-:W-:-:S07]  /*6ef0*/  FFMA R11, R4, UR4, R11 ;  /* 0x00000004040b7c23 */ /* 0x000fce000800000b */
.L_x_54:
[----:B------:R-:W-:Y:S05]  /*6f00*/  BSYNC B0 ;  /* 0x0000000000007941 */ /* 0x000fea0003800000 */
.L_x_53:
[----:B------:R-:W-:Y:S01]  /*6f10*/  FSETP.NE.AND P0, PT, R15, -R20, PT ;  /* 0x800000140f00720b */ /* 0x000fe20003f05000 */
[----:B------:R-:W-:Y:S01]  /*6f20*/  ULDC UR4, c[0x0][0x608] ;  /* 0x0001820000047ab9 */ /* 0x000fe20000000800 */
[----:B------:R-:W-:Y:S01]  /*6f30*/  BSSY B0, `(.L_x_58) ;  /* 0x0000025000007945 */ /* 0x000fe20003800000 */
[----:B------:R-:W-:-:S04]  /*6f40*/  FMUL R8, R8, UR4 ;  /* 0x0000000408087c20 */ /* 0x000fc80008400000 */
        /* <DEDUP_REMOVED lines=12> */
[----:B------:R-:W-:Y:S06]  /*7010*/  @!P0 BRA `(.L_x_59) ;  /* 0x0000000000588947 */ /* 0x000fec0003800000 */
[----:B------:R-:W-:Y:S01]  /*7020*/  VIADD R0, R5, 0x1800000 ;  /* 0x0180000005007836 */ /* 0x000fe20000000000 */
[----:B------:R-:W-:Y:S04]  /*7030*/  BSSY B1, `(.L_x_60) ;  /* 0x000000d000017945 */ /* 0x000fe80003800000 */
[----:B------:R-:W-:-:S04]  /*7040*/  LOP3.LUT R0, R0, 0x7f800000, RZ, 0xc0, !PT ;  /* 0x7f80000000007812 */ /* 0x000fc800078ec0ff */
[----:B------:R-:W-:-:S13]  /*7050*/  ISETP.GT.U32.AND P0, PT, R0, 0x1ffffff, PT ;  /* 0x01ffffff0000780c */ /* 0x000fda0003f04070 */
[----:B------:R-:W-:Y:S05]  /*7060*/  @P0 BRA `(.L_x_61) ;  /* 0x0000000000140947 */ /* 0x000fea0003800000 */
[----:B------:R-:W-:Y:S02]  /*7070*/  MOV R3, R5 ;  /* 0x0000000500037202 */ /* 0x000fe40000000f00 */
[----:B------:R-:W-:-:S07]  /*7080*/  MOV R14, 0x70a0 ;  /* 0x000070a0000e7802 */ /* 0x000fce0000000f00 */
[----:B------:R-:W-:Y:S05]  /*7090*/  CALL.REL.NOINC `($__internal_0_$__cuda_sm20_rcp_rn_f32_slowpath) ;  /* 0x0000003400087944 */ /* 0x000fea0003c00000 */
[----:B------:R-:W-:Y:S01]  /*70a0*/  IMAD.MOV.U32 R10, RZ, RZ, R0 ;  /* 0x000000ffff0a7224 */ /* 0x000fe200078e0000 */
[----:B------:R-:W-:Y:S06]  /*70b0*/  BRA `(.L_x_62) ;  /* 0x0000000000107947 */ /* 0x000fec0003800000 */
.L_x_61:
[----:B------:R-:W1:Y:S02]  /*70c0*/  MUFU.RCP R10, R5 ;  /* 0x00000005000a7308 */ /* 0x000e640000001000 */
[----:B-1----:R-:W-:-:S04]  /*70d0*/  FFMA R0, R5, R10, -1 ;  /* 0xbf80000005007423 */ /* 0x002fc8000000000a */
[----:B------:R-:W-:-:S04]  /*70e0*/  FADD.FTZ R3, -R0, -RZ ;  /* 0x800000ff00037221 */ /* 0x000fc80000010100 */
[----:B------:R-:W-:-:S07]  /*70f0*/  FFMA R10, R10, R3, R10 ;  /* 0x000000030a0a7223 */ /* 0x000fce000000000a */
.L_x_62:
[----:B------:R-:W-:Y:S05]  /*7100*/  BSYNC B1 ;  /* 0x0000000000017941 */ /* 0x000fea0003800000 */
.L_x_60:
[----:B------:R-:W-:Y:S01]  /*7110*/  FSETP.GEU.AND P0, PT, |R5|, 1.175494350822287508e-38, PT ;  /* 0x008000000500780b */ /* 0x000fe20003f0e200 */
[----:B------:R-:W-:-:S12]  /*7120*/  ULDC UR4, c[0x0][0x600] ;  /* 0x0001800000047ab9 */ /* 0x000fd80000000800 */
[----:B------:R-:W-:-:S04]  /*7130*/  @!P0 FMUL R5, R5, 16777216 ;  /* 0x4b80000005058820 */ /* 0x000fc80000400000 */
[----:B------:R-:W1:Y:S02]  /*7140*/  MUFU.LG2 R0, R5 ;  /* 0x0000000500007308 */ /* 0x000e640000000c00 */
[----:B-1----:R-:W-:-:S04]  /*7150*/  @!P0 FADD R0, R0, -24 ;  /* 0xc1c0000000008421 */ /* 0x002fc80000000000 */
[----:B------:R-:W-:-:S04]  /*7160*/  FMUL R7, R0, 0.69314718246459960938 ;  /* 0x3f31721800077820 */ /* 0x000fc80000400000 */
[----:B------:R-:W-:-:S07]  /*7170*/  FFMA R7, R6, UR4, R7 ;  /* 0x0000000406077c23 */ /* 0x000fce0008000007 */
.L_x_59:
[----:B------:R-:W-:Y:S05]  /*7180*/  BSYNC B0 ;  /* 0x0000000000007941 */ /* 0x000fea0003800000 */
.L_x_58:
[----:B------:R-:W-:Y:S01]  /*7190*/  SHF.L.U32 R0, R80, 0x1f, RZ ;  /* 0x0000001f50007819 */ /* 0x000fe200000006ff */
[----:B------:R-:W-:Y:S01]  /*71a0*/  UISETP.NE.AND UP0, UPT, UR48, 0x1, UPT ;  /* 0x000000013000788c */ /* 0x000fe2000bf05270 */
[----:B------:R-:W-:Y:S01]  /*71b0*/  LOP3.LUT P0, R24, R2, 0x3, RZ, 0xc0, !PT ;  /* 0x0000000302187812 */ /* 0x000fe2000780c0ff */
[----:B------:R-:W-:Y:S01]  /*71c0*/  UISETP.NE.AND UP1, UPT, UR48, 0x2, UPT ;  /* 0x000000023000788c */ /* 0x000fe2000bf25270 */
[----:B------:R-:W1:Y:S01]  /*71d0*/  SYNCS.PHASECHK.TRANS64.TRYWAIT P1, [UR16+0x8], R0 ;  /* 0x00000800ff0075a7 */ /* 0x000e620008020150 */
[----:B------:R-:W-:Y:S02]  /*71e0*/  ULDC UR4, c[0x0][0x608] ;  /* 0x0001820000047ab9 */ /* 0x000fe40000000800 */
[----:B------:R-:W-:-:S05]  /*71f0*/  FMUL R10, R10, UR4 ;  /* 0x000000040a0a7c20 */ /* 0x000fca0008400000 */
[----:B------:R-:W-:Y:S02]  /*7200*/  @!UP0 ULOP3.LUT UP2, URZ, UR37, 0x2, URZ, 0xc0, !UPT ;  /* 0x00000002253f8892 */ /* 0x000fe4000f84c03f */
[----:B------:R-:W-:Y:S02]  /*7210*/  @!UP0 ULOP3.LUT UR37, UR37, 0x1, URZ, 0xc0, !UPT ;  /* 0x0000000125258892 */ /* 0x000fe4000f8ec03f */
[----:B------:R-:W-:Y:S02]  /*7220*/  @!UP0 USEL UR5, URZ, 0x1, UP2 ;  /* 0x000000013f058887 */ /* 0x000fe40009000000 */
[----:B------:R-:W-:Y:S02]  /*7230*/  @!UP1 UIADD3 UR6, UR37, 0x1, URZ ;  /* 0x0000000125069890 */ /* 0x000fe4000fffe03f */
[----:B------:R-:W-:Y:S02]  /*7240*/  @!UP0 ULOP3.LUT UR38, UR38, UR5, URZ, 0x3c, !UPT ;  /* 0x0000000526268292 */ /* 0x000fe4000f8e3c3f */
[----:B------:R-:W-:-:S02]  /*7250*/  @!UP1 UISETP.GT.U32.AND UP2, UPT, UR6, 0x1, UPT ;  /* 0x000000010600988c */ /* 0x000fc4000bf44070 */
[----:B------:R-:W-:Y:S02]  /*7260*/  @!UP1 ULOP3.LUT UR37, UR37, 0x1, URZ, 0xc, !UPT ;  /* 0x0000000125259892 */ /* 0x000fe4000f8e0c3f */
[----:B------:R-:W-:-:S04]  /*7270*/  @!UP1 USEL UR5, URZ, 0x1, !UP2 ;  /* 0x000000013f059887 */ /* 0x000fc8000d000000 */
[----:B------:R-:W-:Y:S01]  /*7280*/  @!UP1 ULOP3.LUT UR38, UR38, UR5, URZ, 0x3c, !UPT ;  /* 0x0000000526269292 */ /* 0x000fe2000f8e3c3f */
[----:B-1----:R-:W-:Y:S11]  /*7290*/  @!P1 BRA `(.L_x_63) ;  /* 0x0000002c00909947 */ /* 0x002ff60003800000 */
.L_x_130:
[----:B------:R-:W-:Y:S04]  /*72a0*/  BSSY B0, `(.L_x_64) ;  /* 0x000001b000007945 */ /* 0x000fe80003800000 */
[----:B------:R-:W-:Y:S05]  /*72b0*/  @P0 BRA `(.L_x_65) ;  /* 0x0000000000640947 */ /* 0x000fea0003800000 */
[----:B------:R-:W2:Y:S01]  /*72c0*/  LDC.64 R8, c[0x0][0x688] ;  /* 0x0001a200ff087b82 */ /* 0x000ea20000000a00 */
[----:B-1----:R-:W-:Y:S01]  /*72d0*/  LOP3.LUT R0, R2, 0x60, RZ, 0xc0, !PT ;  /* 0x0000006002007812 */ /* 0x002fe200078ec0ff */
[----:B------:R-:W-:Y:S01]  /*72e0*/  UIADD3 UR4, -UR46, URZ, URZ ;  /* 0x0000003f2e047290 */ /* 0x000fe2000fffe13f */
[----:B------:R-:W-:Y:S01]  /*72f0*/  SHF.R.U32.HI R4, RZ, 0x2, R2 ;  /* 0x00000002ff047819 */ /* 0x000fe20000011602 */
[----:B------:R-:W-:Y:S01]  /*7300*/  ULDC UR5, c[0x0][0xa10] ;  /* 0x0002840000057ab9 */ /* 0x000fe20000000800 */
[----:B------:R-:W-:Y:S01]  /*7310*/  SHF.R.U32.HI R0, RZ, 0x5, R0 ;  /* 0x00000005ff007819 */ /* 0x000fe20000011600 */
[----:B------:R-:W-:Y:S01]  /*7320*/  UIMAD UR4, UR5, UR4, UR45 ;  /* 0x00000004050472a4 */ /* 0x000fe2000f8e022d */
[----:B------:R-:W-:Y:S01]  /*7330*/  LOP3.LUT R4, R4, 0x7, RZ, 0xc0, !PT ;  /* 0x0000000704047812 */ /* 0x000fe200078ec0ff */
[----:B------:R-:W-:Y:S02]  /*7340*/  IMAD.SHL.U32 R3, R19, 0x40, RZ ;  /* 0x0000004013037824 */ /* 0x000fe400078e00ff */
[----:B------:R-:W-:-:S05]  /*7350*/  IMAD.SHL.U32 R5, R0, 0x10, RZ ;  /* 0x0000001000057824 */ /* 0x000fca00078e00ff */
[----:B------:R-:W-:-:S05]  /*7360*/  LOP3.LUT R4, R5, 0xfffffff0, R4, 0xe2, !PT ;  /* 0xfffffff005047812 */ /* 0x000fca00078ee204 */
[----:B------:R-:W-:Y:S02]  /*7370*/  IMAD.IADD R5, R3, 0x1, R4 ;  /* 0x0000000103057824 */ /* 0x000fe400078e0204 */
[----:B--2---:R-:W-:Y:S01]  /*7380*/  IMAD R0, R8, UR4, R3 ;  /* 0x0000000408007c24 */ /* 0x004fe2000f8e0203 */
[----:B------:R-:W-:Y:S01]  /*7390*/  ULDC UR4, c[0x0][0x288] ;  /* 0x0000a20000047ab9 */ /* 0x000fe20000000800 */
[C---:B------:R-:W-:Y:S01]  /*73a0*/  VIADD R6, R5.reuse, 0x8 ;  /* 0x0000000805067836 */ /* 0x040fe20000000000 */
[----:B------:R-:W-:Y:S01]  /*73b0*/  ISETP.GE.U32.AND P0, PT, R5, UR4, PT ;  /* 0x0000000405007c0c */ /* 0x000fe2000bf06070 */
[----:B------:R-:W-:-:S03]  /*73c0*/  IMAD R3, R9, UR36, R0 ;  /* 0x0000002409037c24 */ /* 0x000fc6000f8e0200 */
[----:B------:R-:W-:Y:S01]  /*73d0*/  ISETP.GE.U32.AND P1, PT, R6, UR4, PT ;  /* 0x0000000406007c0c */ /* 0x000fe2000bf26070 */
[----:B------:R-:W-:Y:S01]  /*73e0*/  ULDC.64 UR4, c[0x0][0x680] ;  /* 0x0001a00000047ab9 */ /* 0x000fe20000000a00 */
[----:B------:R-:W-:-:S04]  /*73f0*/  IADD3 R0, P2, R4, R3, RZ ;  /* 0x0000000304007210 */ /* 0x000fc80007f5e0ff */
[----:B------:R-:W-:Y:S02]  /*7400*/  LEA.HI.X.SX32 R3, R3, RZ, 0x1, P2 ;  /* 0x000000ff03037211 */ /* 0x000fe400010f0eff */
[----:B------:R-:W-:-:S04]  /*7410*/  LEA R4, P2, R0, UR4, 0x2 ;  /* 0x0000000400047c11 */ /* 0x000fc8000f8410ff */
[----:B------:R-:W-:-:S05]  /*7420*/  LEA.HI.X R5, R0, UR5, R3, 0x2, P2 ;  /* 0x0000000500057c11 */ /* 0x000fca00090f1403 */
[----:B------:R2:W-:Y:S04]  /*7430*/  @!P0 STG.E desc[UR52][R4.64], R11 ;  /* 0x0000000b04008986 */ /* 0x0005e8000c101934 */
[----:B------:R2:W-:Y:S02]  /*7440*/  @!P1 STG.E desc[UR52][R4.64+0x20], R7 ;  /* 0x0000200704009986 */ /* 0x0005e4000c101934 */
.L_x_65:
[----:B------:R-:W-:Y:S05]  /*7450*/  BSYNC B0 ;  /* 0x0000000000007941 */ /* 0x000fea0003800000 */
.L_x_64:
[----:B------:R-:W-:Y:S01]  /*7460*/  ULDC.64 UR4, c[0x0][0x730] ;  /* 0x0001cc0000047ab9 */ /* 0x000fe20000000a00 */
[-C--:B------:R-:W-:Y:S01]  /*7470*/  FMUL R74, R74, R10.reuse ;  /* 0x0000000a4a4a7220 */ /* 0x080fe20000400000 */
[----:B------:R-:W-:Y:S01]  /*7480*/  ISETP.NE.U32.AND P0, PT, RZ, UR4, PT ;  /* 0x00000004ff007c0c */ /* 0x000fe2000bf05070 */
[-C--:B------:R-:W-:Y:S01]  /*7490*/  FMUL R75, R75, R10.reuse ;  /* 0x0000000a4b4b7220 */ /* 0x080fe20000400000 */
[-C--:B------:R-:W-:Y:S01]  /*74a0*/  FMUL R78, R78, R10.reuse ;  /* 0x0000000a4e4e7220 */ /* 0x080fe20000400000 */
[-C--:B------:R-:W-:Y:S01]  /*74b0*/  FMUL R79, R79, R10.reuse ;  /* 0x0000000a4f4f7220 */ /* 0x080fe20000400000 */
[----:B------:R-:W-:Y:S01]  /*74c0*/  ISETP.NE.AND.EX P0, PT, RZ, UR5, PT, P0 ;  /* 0x00000005ff007c0c */ /* 0x000fe2000bf05300 */
[-C--:B------:R-:W-:Y:S01]  /*74d0*/  FMUL R66, R66, R10.reuse ;  /* 0x0000000a42427220 */ /* 0x080fe20000400000 */
[-C--:B------:R-:W-:Y:S01]  /*74e0*/  FMUL R67, R67, R10.reuse ;  /* 0x0000000a43437220 */ /* 0x080fe20000400000 */
[-C--:B------:R-:W-:Y:S01]  /*74f0*/  FMUL R70, R70, R10.reuse ;  /* 0x0000000a46467220 */ /* 0x080fe20000400000 */
[-C--:B------:R-:W-:Y:S01]  /*7500*/  FMUL R71, R71, R10.reuse ;  /* 0x0000000a47477220 */ /* 0x080fe20000400000 */
[-C--:B------:R-:W-:Y:S01]  /*7510*/  FMUL R30, R58, R10.reuse ;  /* 0x0000000a3a1e7220 */ /* 0x080fe20000400000 */
[-C--:B------:R-:W-:Y:S01]  /*7520*/  FMUL R29, R59, R10.reuse ;  /* 0x0000000a3b1d7220 */ /* 0x080fe20000400000 */
[-C--:B------:R-:W-:Y:S01]  /*7530*/  FMUL R34, R62, R10.reuse ;  /* 0x0000000a3e227220 */ /* 0x080fe20000400000 */
[----:B------:R-:W-:-:S05]  /*7540*/  FMUL R33, R63, R10 ;  /* 0x0000000a3f217220 */ /* 0x000fca0000400000 */
[----:B------:R-:W-:Y:S05]  /*7550*/  @P0 BRA `(.L_x_66) ;  /* 0x0000000000240947 */ /* 0x000fea0003800000 */
[----:B------:R-:W-:Y:S02]  /*7560*/  ULDC.64 UR4, c[0x0][0x728] ;  /* 0x0001ca0000047ab9 */ /* 0x000fe40000000a00 */
[----:B------:R-:W-:-:S04]  /*7570*/  ISETP.NE.U32.AND P0, PT, RZ, UR4, PT ;  /* 0x00000004ff007c0c */ /* 0x000fc8000bf05070 */
[----:B------:R-:W-:-:S13]  /*7580*/  ISETP.NE.AND.EX P0, PT, RZ, UR5, PT, P0 ;  /* 0x00000005ff007c0c */ /* 0x000fda000bf05300 */
[----:B------:R-:W-:Y:S05]  /*7590*/  @!P0 BRA `(.L_x_67) ;  /* 0x00000000000c8947 */ /* 0x000fea0003800000 */
[----:B--2---:R-:W2:Y:S02]  /*75a0*/  LDC.64 R4, c[0x0][0x728] ;  /* 0x0001ca00ff047b82 */ /* 0x004ea40000000a00 */
[----:B--2---:R3:W5:Y:S01]  /*75b0*/  LDG.E R22, desc[UR52][R4.64] ;  /* 0x0000003404167981 */ /* 0x004762000c1e1900 */
[----:B------:R-:W-:Y:S05]  /*75c0*/  BRA `(.L_x_66) ;  /* 0x0000000000087947 */ /* 0x000fea0003800000 */
.L_x_67:
[----:B------:R-:W-:Y:S02]  /*75d0*/  ULDC UR4, c[0x0][0x720] ;  /* 0x0001c80000047ab9 */ /* 0x000fe40000000800 */
[----:B------:R-:W-:-:S07]  /*75e0*/  MOV R22, UR4 ;  /* 0x0000000400167c02 */ /* 0x000fce0008000f00 */
.L_x_66:
[----:B-1----:R-:W-:-:S04]  /*75f0*/  MOV R0, RZ ;  /* 0x000000ff00007202 */ /* 0x002fc80000000f00 */
[----:B------:R-:W-:-:S13]  /*7600*/  LOP3.LUT P0, RZ, R0, 0x9f, RZ, 0xc0, !PT ;  /* 0x0000009f00ff7812 */ /* 0x000fda000780c0ff */
[----:B------:R-:W-:Y:S05]  /*7610*/  @!P0 BRA `(.L_x_68) ;  /* 0x0000000000408947 */ /* 0x000fea0003800000 */
[----:B------:R-:W-:Y:S01]  /*7620*/  MOV R0, 0x0 ;  /* 0x0000000000007802 */ /* 0x000fe20000000f00 */
[----:B------:R-:W-:Y:S01]  /*7630*/  ULDC.64 UR4, c[0x4][0x70] ;  /* 0x01001c0000047ab9 */ /* 0x000fe20000000a00 */
[----:B------:R-:W-:Y:S01]  /*7640*/  ULDC.64 UR6, c[0x4][0x8] ;  /* 0x0100020000067ab9 */ /* 0x000fe20000000a00 */
[----:B--23--:R-:W-:Y:S01]  /*7650*/  IMAD.U32 R4, RZ, RZ, UR4 ;  /* 0x00000004ff047e24 */ /* 0x00cfe2000f8e00ff */
[----:B------:R1:W2:Y:S01]  /*7660*/  LDC.64 R14, c[0x4][R0] ;  /* 0x01000000000e7b82 */ /* 0x0002a20000000a00 */
[----:B------:R-:W-:Y:S01]  /*7670*/  IMAD.U32 R5, RZ, RZ, UR5 ;  /* 0x00000005ff057e24 */ /* 0x000fe2000f8e00ff */
[----:B------:R-:W-:Y:S01]  /*7680*/  ULDC.64 UR4, c[0x4][0x78] ;  /* 0x01001e0000047ab9 */ /* 0x000fe20000000a00 */
[----:B------:R-:W-:Y:S01]  /*7690*/  IMAD.U32 R10, RZ, RZ, UR6 ;  /* 0x00000006ff0a7e24 */ /* 0x000fe2000f8e00ff */
[----:B------:R-:W-:Y:S01]  /*76a0*/  MOV R11, UR7 ;  /* 0x00000007000b7c02 */ /* 0x000fe20008000f00 */
[----:B------:R-:W-:Y:S02]  /*76b0*/  IMAD.U32 R6, RZ, RZ, UR4 ;  /* 0x00000004ff067e24 */ /* 0x000fe4000f8e00ff */
[----:B------:R-:W-:-:S02]  /*76c0*/  IMAD.U32 R7, RZ, RZ, UR5 ;  /* 0x00000005ff077e24 */ /* 0x000fc4000f8e00ff */
[----:B------:R-:W-:Y:S02]  /*76d0*/  IMAD.MOV.U32 R8, RZ, RZ, 0x70 ;  /* 0x00000070ff087424 */ /* 0x000fe400078e00ff */
[----:B------:R-:W-:Y:S02]  /*76e0*/  IMAD.MOV.U32 R12, RZ, RZ, 0x1 ;  /* 0x00000001ff0c7424 */ /* 0x000fe400078e00ff */
[----:B-1----:R-:W-:-:S07]  /*76f0*/  IMAD.MOV.U32 R13, RZ, RZ, RZ ;  /* 0x000000ffff0d7224 */ /* 0x002fce00078e00ff */
[----:B------:R-:W-:-:S07]  /*7700*/  LEPC R20, `(.L_x_68) ;  /* 0x000000001014794e */ /* 0x000fce0000000000 */
[----:B--2--5:R-:W-:Y:S05]  /*7710*/  CALL.ABS.NOINC R14 ;  /* 0x000000000e007343 */ /* 0x024fea0003c00000 */
.L_x_68:
[----:B------:R-:W-:Y:S02]  /*7720*/  IMAD.U32 R25, RZ, RZ, UR41 ;  /* 0x00000029ff197e24 */ /* 0x000fe4000f8e00ff */
[----:B------:R-:W-:-:S04]  /*7730*/  IMAD.U32 R0, RZ, RZ, UR48 ;  /* 0x00000030ff007e24 */ /* 0x000fc8000f8e00ff */
[----:B------:R-:W-:-:S05]  /*7740*/  IMAD R25, R0, 0x1100, R25 ;  /* 0x0000110000197824 */ /* 0x000fca00078e0219 */
[----:B------:R-:W-:-:S04]  /*7750*/  IADD3 R26, R25, 0x9700, RZ ;  /* 0x00009700191a7810 */ /* 0x000fc80007ffe0ff */
        /* <DEDUP_REMOVED lines=18> */
.L_x_69:
[C---:B------:R-:W-:Y:S01]  /*7880*/  IMAD.SHL.U32 R0, R2.reuse, 0x8, RZ ;  /* 0x0000000802007824 */ /* 0x040fe200078e00ff */
[----:B------:R-:W-:Y:S01]  /*7890*/  ULDC.64 UR4, c[0x0][0x730] ;  /* 0x0001cc0000047ab9 */ /* 0x000fe20000000a00 */
[----:B--23--:R-:W-:Y:S01]  /*78a0*/  IMAD.SHL.U32 R4, R2, 0x10, RZ ;  /* 0x0000001002047824 */ /* 0x00cfe200078e00ff */
[----:B------:R-:W-:Y:S01]  /*78b0*/  ISETP.NE.U32.AND P0, PT, RZ, UR4, PT ;  /* 0x00000004ff007c0c */ /* 0x000fe2000bf05070 */
[----:B------:R-:W-:Y:S01]  /*78c0*/  ULDC UR4, c[0x0][0x720] ;  /* 0x0001c80000047ab9 */ /* 0x000fe20000000800 */
[----:B------:R-:W-:Y:S02]  /*78d0*/  LOP3.LUT R3, R0, 0x300, RZ, 0xc0, !PT ;  /* 0x0000030000037812 */ /* 0x000fe400078ec0ff */
[----:B------:R-:W-:Y:S02]  /*78e0*/  LOP3.LUT R0, R2, 0x7f, RZ, 0xc0, !PT ;  /* 0x0000007f02007812 */ /* 0x000fe400078ec0ff */
[----:B------:R-:W-:Y:S01]  /*78f0*/  ISETP.NE.AND.EX P0, PT, RZ, UR5, PT, P0 ;  /* 0x00000005ff007c0c */ /* 0x000fe2000bf05300 */
[----:B------:R-:W-:Y:S01]  /*7900*/  IMAD R3, R24, 0x10, R3 ;  /* 0x0000001018037824 */ /* 0x000fe200078e0203 */
[----:B------:R-:W-:Y:S01]  /*7910*/  SHF.R.U32.HI R6, RZ, 0x1, R2 ;  /* 0x00000001ff067819 */ /* 0x000fe20000011602 */
[----:B------:R-:W-:Y:S01]  /*7920*/  VIADD R0, R0, 0x1f ;  /* 0x0000001f00007836 */ /* 0x000fe20000000000 */
[----:B------:R-:W-:-:S02]  /*7930*/  LOP3.LUT R5, R4, 0x40, RZ, 0xc0, !PT ;  /* 0x0000004004057812 */ /* 0x000fc400078ec0ff */
[----:B-----5:R-:W-:Y:S02]  /*7940*/  FSEL R35, R22, UR4, !P0 ;  /* 0x0000000416237c08 */ /* 0x020fe4000c000000 */
[----:B------:R-:W-:Y:S02]  /*7950*/  LOP3.LUT R5, R5, 0x8, R6, 0xf8, !PT ;  /* 0x0000000805057812 */ /* 0x000fe400078ef806 */
[----:B------:R-:W-:Y:S01]  /*7960*/  ISETP.GT.U32.AND P0, PT, R0, 0x3e, PT ;  /* 0x0000003e0000780c */ /* 0x000fe20003f04070 */
[-C--:B------:R-:W-:Y:S01]  /*7970*/  FMUL R0, R72, R35.reuse ;  /* 0x0000002348007220 */ /* 0x080fe20000400000 */
[----:B------:R-:W-:Y:S01]  /*7980*/  SHF.L.U32 R6, R2, 0x1, RZ ;  /* 0x0000000102067819 */ /* 0x000fe200000006ff */
[-C--:B------:R-:W-:Y:S01]  /*7990*/  FMUL R7, R77, R35.reuse ;  /* 0x000000234d077220 */ /* 0x080fe20000400000 */
[----:B------:R-:W-:Y:S01]  /*79a0*/  LOP3.LUT R4, R4, 0x80, RZ, 0xc0, !PT ;  /* 0x0000008004047812 */ /* 0x000fe200078ec0ff */
[-C--:B------:R-:W-:Y:S01]  /*79b0*/  FMUL R8, R78, R35.reuse ;  /* 0x000000234e087220 */ /* 0x080fe20000400000 */
[----:B------:R-:W-:Y:S01]  /*79c0*/  LOP3.LUT R5, R5, 0x8, R6, 0x78, !PT ;  /* 0x0000000805057812 */ /* 0x000fe200078e7806 */
[-C--:B------:R-:W-:Y:S01]  /*79d0*/  FMUL R6, R76, R35.reuse ;  /* 0x000000234c067220 */ /* 0x080fe20000400000 */
[-C--:B------:R-:W-:Y:S01]  /*79e0*/  FMUL R9, R79, R35.reuse ;  /* 0x000000234f097220 */ /* 0x080fe20000400000 */
[----:B------:R-:W-:Y:S01]  /*79f0*/  FMUL R11, R65, R35 ;  /* 0x00000023410b7220 */ /* 0x000fe20000400000 */
[----:B------:R-:W-:Y:S01]  /*7a00*/  IADD3 R10, R5, R3, R4 ;  /* 0x00000003050a7210 */ /* 0x000fe20007ffe004 */
[-C--:B------:R-:W-:Y:S01]  /*7a10*/  FMUL R3, R73, R35.reuse ;  /* 0x0000002349037220 */ /* 0x080fe20000400000 */
[-C--:B------:R-:W-:Y:S01]  /*7a20*/  FMUL R4, R74, R35.reuse ;  /* 0x000000234a047220 */ /* 0x080fe20000400000 */
[-C--:B------:R-:W-:Y:S01]  /*7a30*/  FMUL R5, R75, R35.reuse ;  /* 0x000000234b057220 */ /* 0x080fe20000400000 */
[----:B------:R-:W-:Y:S01]  /*7a40*/  FMUL R12, R64, R35 ;  /* 0x00000023400c7220 */ /* 0x000fe20000400000 */
[----:B------:R-:W-:-:S02]  /*7a50*/  IMAD R26, R10, 0x2, R26 ;  /* 0x000000020a1a7824 */ /* 0x000fc400078e021a */
        /* <DEDUP_REMOVED lines=14> */
[----:B------:R-:W-:Y:S01]  /*7b40*/  F2FP.F16.F32.PACK_AB R36, R3, R0 ;  /* 0x000000000324723e */ /* 0x000fe200000000ff */
[----:B------:R-:W-:Y:S01]  /*7b50*/  IMAD R10, R10, 0x2, R25 ;  /* 0x000000020a0a7824 */ /* 0x000fe200078e0219 */
[----:B------:R-:W-:-:S02]  /*7b60*/  F2FP.F16.F32.PACK_AB R37, R5, R4 ;  /* 0x000000040525723e */ /* 0x000fc400000000ff */
[----:B------:R-:W-:Y:S02]  /*7b70*/  F2FP.F16.F32.PACK_AB R38, R7, R6 ;  /* 0x000000060726723e */ /* 0x000fe400000000ff */
[----:B------:R-:W-:Y:S01]  /*7b80*/  F2FP.F16.F32.PACK_AB R39, R9, R8 ;  /* 0x000000080927723e */ /* 0x000fe200000000ff */
[----:B------:R-:W-:Y:S06]  /*7b90*/  @P0 BRA `(.L_x_70) ;  /* 0x0000000000040947 */ /* 0x000fec0003800000 */
[----:B------:R-:W-:-:S04]  /*7ba0*/  DEPBAR.LE SB0, 0x1 ;  /* 0x000080400000791a */ /* 0x000fc80000000000 */
.L_x_70:
[----:B------:R-:W-:Y:S05]  /*7bb0*/  WARPSYNC.ALL ;  /* 0x0000000000007948 */ /* 0x000fea0003800000 */
[----:B------:R-:W-:Y:S01]  /*7bc0*/  BAR.SYNC.DEFER_BLOCKING 0x1, 0x80 ;  /* 0x0042000000007b1d */ /* 0x000fe20000010000 */
[----:B------:R-:W-:Y:S02]  /*7bd0*/  F2FP.F16.F32.PACK_AB R13, R13, R14 ;  /* 0x0000000e0d0d723e */ /* 0x000fe400000000ff */
[----:B------:R-:W-:Y:S02]  /*7be0*/  F2FP.F16.F32.PACK_AB R14, R15, R20 ;  /* 0x000000140f0e723e */ /* 0x000fe400000000ff */
[----:B------:R-:W-:Y:S01]  /*7bf0*/  F2FP.F16.F32.PACK_AB R12, R11, R12 ;  /* 0x0000000c0b0c723e */ /* 0x000fe200000000ff */
[----:B------:R-:W-:Y:S01]  /*7c00*/  BSSY B0, `(.L_x_71) ;  /* 0x0000018000007945 */ /* 0x000fe20003800000 */
[----:B------:R-:W-:Y:S01]  /*7c10*/  F2FP.F16.F32.PACK_AB R15, R21, R24 ;  /* 0x00000018150f723e */ /* 0x000fe200000000ff */
[----:B------:R1:W-:Y:S01]  /*7c20*/  STSM.16.M88.4 [R10+0x9700], R36 ;  /* 0x009700240a007844 */ /* 0x0003e20000000200 */
[----:B------:R-:W-:Y:S01]  /*7c30*/  @!PT LDS RZ, [RZ] ;  /* 0x00000000fffff984 */ /* 0x000fe20000000800 */
[----:B------:R-:W-:Y:S01]  /*7c40*/  @!PT LDS RZ, [RZ] ;  /* 0x00000000fffff984 */ /* 0x000fe20000000800 */
[----:B------:R-:W-:Y:S01]  /*7c50*/  @!PT LDS RZ, [RZ] ;  /* 0x00000000fffff984 */ /* 0x000fe20000000800 */
[----:B------:R-:W-:Y:S01]  /*7c60*/  @!PT LDS RZ, [RZ] ;  /* 0x00000000fffff984 */ /* 0x000fe20000000800 */
[----:B------:R2:W-:Y:S06]  /*7c70*/  MEMBAR.ALL.CTA ;  /* 0x0000000000007992 */ /* 0x0005ec0000008000 */
[----:B--2---:R-:W2:Y:S02]  /*7c80*/  FENCE.VIEW.ASYNC.S ;  /* 0x00000000000073c6 */ /* 0x004ea40000000000 */
[----:B--2---:R-:W-:Y:S06]  /*7c90*/  BAR.SYNC.DEFER_BLOCKING 0x1, 0x80 ;  /* 0x0042000000007b1d */ /* 0x004fec0000010000 */
[----:B------:R-:W-:Y:S05]  /*7ca0*/  @P0 BRA `(.L_x_72) ;  /* 0x0000000000340947 */ /* 0x000fea0003800000 */
[----:B------:R-:W-:Y:S01]  /*7cb0*/  R2UR UR34, R19 ;  /* 0x00000000132272ca */ /* 0x000fe200000e0000 */
[----:B------:R-:W-:Y:S01]  /*7cc0*/  UIADD3 UR35, -UR46, URZ, URZ ;  /* 0x0000003f2e237290 */ /* 0x000fe2000fffe13f */
[----:B------:R-:W-:Y:S01]  /*7cd0*/  R2UR UR32, R25 ;  /* 0x00000000192072ca */ /* 0x000fe200000e0000 */
[----:B------:R-:W-:Y:S01]  /*7ce0*/  UIADD3 UR6, UP0, UR50, 0x670, URZ ;  /* 0x0000067032067890 */ /* 0x000fe2000ff1e03f */
[----:B------:R-:W-:Y:S01]  /*7cf0*/  ULDC UR4, c[0x0][0xa10] ;  /* 0x0002840000047ab9 */ /* 0x000fe20000000800 */
[----:B------:R-:W-:Y:S01]  /*7d00*/  UMOV UR33, URZ ;  /* 0x0000003f00217c82 */ /* 0x000fe20008000000 */
[----:B------:R-:W-:Y:S02]  /*7d10*/  UIMAD UR35, UR4, UR35, UR45 ;  /* 0x00000023042372a4 */ /* 0x000fe4000f8e022d */
[----:B------:R-:W-:-:S05]  /*7d20*/  UIADD3.X UR7, URZ, UR51, URZ, UP0, !UPT ;  /* 0x000000333f077290 */ /* 0x000fca00087fe43f */
[----:B------:R-:W-:Y:S02]  /*7d30*/  USHF.L.U32 UR34, UR34, 0x6, URZ ;  /* 0x0000000622227899 */ /* 0x000fe4000800063f */
[----:B------:R-:W-:-:S09]  /*7d40*/  UIADD3 UR32, UR32, 0x9700, URZ ;  /* 0x0000970020207890 */ /* 0x000fd2000fffe03f */
[----:B------:R2:W-:Y:S01]  /*7d50*/  UTMASTG.4D [UR32], [UR6] ;  /* 0x00000020060073b5 */ /* 0x0005e20008018000 */
[----:B------:R0:W-:Y:S01]  /*7d60*/  UTMACMDFLUSH ;  /* 0x00000000000079b7 */ /* 0x0001e20000000000 */
[----:B--2---:R-:W-:-:S04]  /*7d70*/  DEPBAR.LE SB0, 0x1 ;  /* 0x000080400000791a */ /* 0x004fc80000000000 */
.L_x_72:
[----:B------:R-:W-:Y:S05]  /*7d80*/  BSYNC B0 ;  /* 0x0000000000007941 */ /* 0x000fea0003800000 */
.L_x_71:
        /* <DEDUP_REMOVED lines=12> */
[----:B---3--:R-:W3:Y:S02]  /*7e50*/  FENCE.VIEW.ASYNC.S ;  /* 0x00000000000073c6 */ /* 0x008ee40000000000 */
[----:B---3--:R-:W-:Y:S06]  /*7e60*/  BAR.SYNC.DEFER_BLOCKING 0x1, 0x80 ;  /* 0x0042000000007b1d */ /* 0x008fec0000010000 */
[----:B------:R-:W-:Y:S05]  /*7e70*/  @P0 BRA `(.L_x_74) ;  /* 0x0000000000340947 */ /* 0x000fea0003800000 */
[----:B------:R-:W-:Y:S01]  /*7e80*/  R2UR UR34, R19 ;  /* 0x00000000132272ca */ /* 0x000fe200000e0000 */
[----:B------:R-:W-:Y:S01]  /*7e90*/  UIADD3 UR35, -UR46, URZ, URZ ;  /* 0x0000003f2e237290 */ /* 0x000fe2000fffe13f */
[----:B------:R-:W-:Y:S01]  /*7ea0*/  R2UR UR32, R25 ;  /* 0x00000000192072ca */ /* 0x000fe200000e0000 */
[----:B------:R-:W-:Y:S01]  /*7eb0*/  UIADD3 UR6, UP0, UR50, 0x670, URZ ;  /* 0x0000067032067890 */ /* 0x000fe2000ff1e03f */
[----:B------:R-:W-:Y:S01]  /*7ec0*/  ULDC UR4, c[0x0][0xa10] ;  /* 0x0002840000047ab9 */ /* 0x000fe20000000800 */
[----:B------:R-:W-:Y:S01]  /*7ed0*/  UMOV UR33, 0x10 ;  /* 0x0000001000217882 */ /* 0x000fe20000000000 */
[----:B------:R-:W-:Y:S02]  /*7ee0*/  UIMAD UR35, UR4, UR35, UR45 ;  /* 0x00000023042372a4 */ /* 0x000fe4000f8e022d */
[----:B------:R-:W-:-:S05]  /*7ef0*/  UIADD3.X UR7, URZ, UR51, URZ, UP0, !UPT ;  /* 0x000000333f077290 */ /* 0x000fca00087fe43f */
[----:B------:R-:W-:Y:S02]  /*7f00*/  USHF.L.U32 UR34, UR34, 0x6, URZ ;  /* 0x0000000622227899 */ /* 0x000fe4000800063f */
[----:B------:R-:W-:-:S09]  /*7f10*/  UIADD3 UR32, UR32, 0x9f00, URZ ;  /* 0x00009f0020207890 */ /* 0x000fd2000fffe03f */
[----:B------:R3:W-:Y:S01]  /*7f20*/  UTMASTG.4D [UR32], [UR6] ;  /* 0x00000020060073b5 */ /* 0x0007e20008018000 */
[----:B------:R0:W-:Y:S01]  /*7f30*/  UTMACMDFLUSH ;  /* 0x00000000000079b7 */ /* 0x0001e20000000000 */
[----:B---3--:R-:W-:-:S04]  /*7f40*/  DEPBAR.LE SB0, 0x1 ;  /* 0x000080400000791a */ /* 0x008fc80000000000 */
.L_x_74:
[----:B------:R-:W-:Y:S05]  /*7f50*/  BSYNC B0 ;  /* 0x0000000000007941 */ /* 0x000fea0003800000 */
.L_x_73:
[----:B------:R-:W-:Y:S06]  /*7f60*/  BAR.SYNC.DEFER_BLOCKING 0x1, 0x80 ;  /* 0x0042000000007b1d */ /* 0x000fec0000010000 */
[----:B------:R-:W-:Y:S01]  /*7f70*/  BSSY B0, `(.L_x_75) ;  /* 0x0000017000007945 */ /* 0x000fe20003800000 */
[----:B------:R3:W-:Y:S01]  /*7f80*/  STSM.16.M88.4 [R26], R28 ;  /* 0x0000001c1a007844 */ /* 0x0007e20000000200 */
[----:B------:R-:W-:Y:S01]  /*7f90*/  @!PT LDS RZ, [RZ] ;  /* 0x00000000fffff984 */ /* 0x000fe20000000800 */
[----:B------:R-:W-:Y:S01]  /*7fa0*/  @!PT LDS RZ, [RZ] ;  /* 0x00000000fffff984 */ /* 0x000fe20000000800 */
[----:B------:R-:W-:Y:S01]  /*7fb0*/  @!PT LDS RZ, [RZ] ;  /* 0x00000000fffff984 */ /* 0x000fe20000000800 */
[----:B------:R-:W-:Y:S01]  /*7fc0*/  @!PT LDS RZ, [RZ] ;  /* 0x00000000fffff984 */ /* 0x000fe20000000800 */
[----:B------:R4:W-:Y:S06]  /*7fd0*/  MEMBAR.ALL.CTA ;  /* 0x0000000000007992 */ /* 0x0009ec0000008000 */
[----:B----4-:R-:W4:Y:S02]  /*7fe0*/  FENCE.VIEW.ASYNC.S ;  /* 0x00000000000073c6 */ /* 0x010f240000000000 */
[----:B----4-:R-:W-:Y:S06]  /*7ff0*/  BAR.SYNC.DEFER_BLOCKING 0x1, 0x80 ;  /* 0x0042000000007b1d */ /* 0x010fec0000010000 */
        /* <DEDUP_REMOVED lines=8> */
[----:B------:R-:W-:Y:S01]  /*8080*/  UIADD3.X UR7, URZ, UR51, URZ, UP0, !UPT ;  /* 0x000000333f077290 */ /* 0x000fe200087fe43f */
[----:B------:R-:W-:-:S04]  /*8090*/  UMOV UR12, UR36 ;  /* 0x00000024000c7c82 */ /* 0x000fc80008000000 */
[----:B------:R-:W-:Y:S02]  /*80a0*/  USHF.L.U32 UR10, UR10, 0x6, URZ ;  /* 0x000000060a0a7899 */ /* 0x000fe4000800063f */
[----:B------:R-:W-:-:S09]  /*80b0*/  UIADD3 UR8, UR8, 0x9700, URZ ;  /* 0x0000970008087890 */ /* 0x000fd2000fffe03f */
[----:B------:R4:W-:Y:S02]  /*80c0*/  UTMASTG.4D [UR8], [UR6] ;  /* 0x00000008060073b5 */ /* 0x0009e40008018000 */
[----:B----4-:R0:W-:Y:S02]  /*80d0*/  UTMACMDFLUSH ;  /* 0x00000000000079b7 */ /* 0x0101e40000000000 */
.L_x_76:
[----:B------:R-:W-:Y:S05]  /*80e0*/  BSYNC B0 ;  /* 0x0000000000007941 */ /* 0x000fea0003800000 */
.L_x_75:
[----:B------:R-:W-:Y:S01]  /*80f0*/  ULEA UR4, UR48, 0xfffffff8, 0x3 ;  /* 0xfffffff830047891 */ /* 0x000fe2000f8e183f */
[----:B------:R-:W-:-:S04]  /*8100*/  DEPBAR.LE SB0, 0x0 ;  /* 0x000080000000791a */ /* 0x000fc80000000000 */
[----:B------:R-:W-:Y:S01]  /*8110*/  ULOP3.LUT UR4, UR4, 0x8, URZ, 0xc0, !UPT ;  /* 0x0000000804047892 */ /* 0x000fe2000f8ec03f */
[----:B------:R-:W-:-:S03]  /*8120*/  LOP3.LUT R80, R80, 0x1, RZ, 0x3c, !PT ;  /* 0x0000000150507812 */ /* 0x000fc600078e3cff */
[----:B------:R-:W-:-:S06]  /*8130*/  ULOP3.LUT UR4, UR4, 0x18, URZ, 0x3c, !UPT ;  /* 0x0000001804047892 */ /* 0x000fcc000f8e3c3f */
[----:B------:R-:W-:Y:S01]  /*8140*/  IMAD.U32 R0, RZ, RZ, UR4 ;  /* 0x00000004ff007e24 */ /* 0x000fe2000f8e00ff */
[----:B------:R-:W-:Y:S02]  /*8150*/  ULDC UR4, c[0x0][0xc] ;  /* 0x0000030000047ab9 */ /* 0x000fe40000000800 */
[----:B------:R-:W-:Y:S01]  /*8160*/  IADD3 R17, R17, UR4, RZ ;  /* 0x0000000411117c10 */ /* 0x000fe2000fffe0ff */
[----:B------:R-:W-:Y:S01]  /*8170*/  ULDC UR4, c[0x0][0xa00] ;  /* 0x0002800000047ab9 */ /* 0x000fe20000000800 */
[----:B------:R4:W-:Y:S02]  /*8180*/  SYNCS.ARRIVE.TRANS64.A1T0 RZ, [R0+UR41+0xca90], RZ ;  /* 0x00ca90ff00ff79a7 */ /* 0x0009e40008100029 */
[----:B------:R-:W-:-:S13]  /*8190*/  ISETP.GE.AND P0, PT, R17, UR4, PT ;  /* 0x0000000411007c0c */ /* 0x000fda000bf06270 */
[----:B----4-:R-:W-:Y:S05]  /*81a0*/  @!P0 BRA `(.L_x_77) ;  /* 0xffffff8c000c8947 */ /* 0x010fea000383ffff */
[----:B------:R-:W-:Y:S05]  /*81b0*/  EXIT ;  /* 0x000000000000794d */ /* 0x000fea0003800000 */
.L_x_6:
[----:B------:R-:W-:-:S08]  /*81c0*/  NOP ;  /* 0x0000000000007918 */ /* 0x000fd00000000000 */
[----:B------:R-:W2:-:S00]  /*81d0*/  USETMAXREG.DEALLOC.CTAPOOL 0x18 ;  /* 0x00000018000079c8 */ /* 0x000e8000080e0500 */
[----:B------:R-:W-:-:S13]  /*81e0*/  PLOP3.LUT P3, PT, PT, PT, UP0, 0x80, 0x0 ;  /* 0x000000000000781c */ /* 0x000fda0003f6f008 */
[----:B--2---:R-:W-:Y:S05]  /*81f0*/  @!P3 BRA `(.L_x_78) ;  /* 0x00000008008cb947 */ /* 0x004fea0003800000 */
[----:B------:R-:W-:-:S13]  /*8200*/  PLOP3.LUT P2, PT, PT, PT, UP1, 0x80, 0x0 ;  /* 0x000000000000781c */ /* 0x000fda0003f4f018 */
[----:B-1----:R-:W-:Y:S05]  /*8210*/  @P2 EXIT ;  /* 0x000000000000294d */ /* 0x002fea0003800000 */
[----:B------:R-:W-:Y:S02]  /*8220*/  ULDC UR4, c[0x0][0xa00] ;  /* 0x0002800000047ab9 */ /* 0x000fe40000000800 */
[----:B------:R-:W-:-:S13]  /*8230*/  ISETP.GE.AND P2, PT, R17, UR4, PT ;  /* 0x0000000411007c0c */ /* 0x000fda000bf46270 */
[----:B------:R-:W-:Y:S05]  /*8240*/  @P2 EXIT ;  /* 0x000000000000294d */ /* 0x000fea0003800000 */
[----:B------:R-:W-:Y:S01]  /*8250*/  LOP3.LUT P2, RZ, R2, 0x1f, RZ, 0xc0, !PT ;  /* 0x0000001f02ff7812 */ /* 0x000fe2000784c0ff */
[----:B------:R-:W-:Y:S01]  /*8260*/  BSSY B0, `(.L_x_79) ;  /* 0x000009b000007945 */ /* 0x000fe20003800000 */
[----:B------:R-:W-:Y:S01]  /*8270*/  IMAD.MOV.U32 R4, RZ, RZ, 0x1 ;  /* 0x00000001ff047424 */ /* 0x000fe200078e00ff */
[----:B------:R-:W-:Y:S01]  /*8280*/  ULOP3.LUT UR17, UR39, 0x2, URZ, 0xfc, !UPT ;  /* 0x0000000227117892 */ /* 0x000fe2000f8efc3f */
[----:B------:R-:W-:Y:S01]  /*8290*/  PLOP3.LUT P0, PT, P2, P0, PT, 0x2a, 0x0 ;  /* 0x000000000000781c */ /* 0x000fe20001700572 */
[----:B------:R-:W-:Y:S01]  /*82a0*/  IMAD.MOV.U32 R0, RZ, RZ, RZ ;  /* 0x000000ffff007224 */ /* 0x000fe200078e00ff */
[----:B------:R-:W-:Y:S01]  /*82b0*/  ULDC UR20, c[0x0][0xc] ;  /* 0x0000030000147ab9 */ /* 0x000fe20000000800 */
[----:B------:R-:W-:Y:S01]  /*82c0*/  IMAD.MOV.U32 R5, RZ, RZ, 0x1 ;  /* 0x00000001ff057424 */ /* 0x000fe200078e00ff */
[----:B------:R-:W-:Y:S01]  /*82d0*/  ULDC.64 UR18, c[0x0][0x198] ;  /* 0x0000660000127ab9 */ /* 0x000fe20000000a00 */
[----:B------:R-:W-:-:S08]  /*82e0*/  ULDC UR21, c[0x0][0xa00] ;  /* 0x0002800000157ab9 */ /* 0x000fd00000000800 */
.L_x_94:
[----:B------:R-:W1:Y:S01]  /*82f0*/  LDC R6, c[0x0][0xa04] ;  /* 0x00028100ff067b82 */ /* 0x000e620000000800 */
[----:B------:R-:W-:Y:S01]  /*8300*/  IMAD.MOV.U32 R7, RZ, RZ, R17 ;  /* 0x000000ffff077224 */ /* 0x000fe200078e0011 */
[----:B------:R-:W-:-:S06]  /*8310*/  UMOV UR4, 0xffffffff ;  /* 0xffffffff00047882 */ /* 0x000fcc0000000000 */
[----:B------:R-:W2:Y:S08]  /*8320*/  LDC R10, c[0x0][0xa10] ;  /* 0x00028400ff0a7b82 */ /* 0x000eb00000000800 */
[----:B------:R-:W3:Y:S01]  /*8330*/  LDC R13, c[0x0][0xa1c] ;  /* 0x00028700ff0d7b82 */ /* 0x000ee20000000800 */
[----:B-1----:R-:W-:Y:S02]  /*8340*/  ISETP.NE.AND P2, PT, R6, 0x1, PT ;  /* 0x000000010600780c */ /* 0x002fe40003f45270 */
[----:B--2---:R-:W-:-:S11]  /*8350*/  ISETP.NE.AND P3, PT, R10, 0x1, PT ;  /* 0x000000010a00780c */ /* 0x004fd60003f65270 */
[----:B------:R-:W1:Y:S01]  /*8360*/  @P2 LDC.64 R8, c[0x0][0xa08] ;  /* 0x00028200ff082b82 */ /* 0x000e620000000a00 */
[----:B---3--:R-:W-:-:S07]  /*8370*/  ISETP.NE.AND P4, PT, R13, 0x1, PT ;  /* 0x000000010d00780c */ /* 0x008fce0003f85270 */
[----:B------:R-:W2:Y:S08]  /*8380*/  @P3 LDC R12, c[0x0][0xa14] ;  /* 0x00028500ff0c3b82 */ /* 0x000eb00000000800 */
[----:B------:R-:W3:Y:S08]  /*8390*/  @P3 LDC R11, c[0x0][0xa18] ;  /* 0x00028600ff0b3b82 */ /* 0x000ef00000000800 */
[----:B------:R-:W4:Y:S01]  /*83a0*/  @P4 LDC.64 R2, c[0x0][0xa20] ;  /* 0x00028800ff024b82 */ /* 0x000f220000000a00 */
[----:B-1----:R-:W-:-:S05]  /*83b0*/  @P2 IMAD.HI.U32 R8, R17, R8, RZ ;  /* 0x0000000811082227 */ /* 0x002fca00078e00ff */
[----:B------:R-:W-:-:S05]  /*83c0*/  @P2 SHF.R.U32.HI R7, RZ, R9, R8 ;  /* 0x00000009ff072219 */ /* 0x000fca0000011608 */
[----:B--2---:R-:W-:-:S04]  /*83d0*/  @P3 IMAD.HI.U32 R8, R7, R12, RZ ;  /* 0x0000000c07083227 */ /* 0x004fc800078e00ff */
[----:B------:R-:W-:Y:S01]  /*83e0*/  IMAD.MOV.U32 R9, RZ, RZ, R7 ;  /* 0x000000ffff097224 */ /* 0x000fe200078e0007 */
[----:B---3--:R-:W-:-:S05]  /*83f0*/  @P3 SHF.R.U32.HI R9, RZ, R11, R8 ;  /* 0x0000000bff093219 */ /* 0x008fca0000011608 */
[----:B----4-:R-:W-:Y:S01]  /*8400*/  @P4 IMAD.HI.U32 R8, R9, R2, RZ ;  /* 0x0000000209084227 */ /* 0x010fe200078e00ff */
[----:B------:R-:W-:-:S04]  /*8410*/  MOV R2, R9 ;  /* 0x0000000900027202 */ /* 0x000fc80000000f00 */
[----:B------:R-:W-:Y:S01]  /*8420*/  @P4 SHF.R.U32.HI R2, RZ, R3, R8 ;  /* 0x00000003ff024219 */ /* 0x000fe20000011608 */
[----:B------:R-:W-:-:S04]  /*8430*/  IMAD.MOV R3, RZ, RZ, -R9 ;  /* 0x000000ffff037224 */ /* 0x000fc800078e0a09 */
[----:B------:R-:W-:Y:S02]  /*8440*/  IMAD.MOV R2, RZ, RZ, -R2 ;  /* 0x000000ffff027224 */ /* 0x000fe400078e0a02 */
[----:B------:R-:W-:Y:S02]  /*8450*/  IMAD R10, R10, R3, R7 ;  /* 0x000000030a0a7224 */ /* 0x000fe400078e0207 */
[----:B------:R-:W-:Y:S01]  /*8460*/  IMAD R2, R13, R2, R9 ;  /* 0x000000020d027224 */ /* 0x000fe200078e0209 */
[----:B------:R-:W-:Y:S06]  /*8470*/  BRA.DIV UR4, `(.L_x_80) ;  /* 0x0000001e04307947 */ /* 0x000fec000b800000 */
[----:B------:R-:W-:-:S13]  /*8480*/  ELECT P6, URZ, PT ;  /* 0x00000000003f782f */ /* 0x000fda00038c0000 */
.L_x_133:
[----:B------:R-:W-:Y:S01]  /*8490*/  IMAD.MOV R3, RZ, RZ, -R7 ;  /* 0x000000ffff037224 */ /* 0x000fe200078e0a07 */
[----:B------:R-:W-:Y:S03]  /*84a0*/  BSSY B1, `(.L_x_81) ;  /* 0x0000034000017945 */ /* 0x000fe60003800000 */
[----:B------:R-:W-:Y:S01]  /*84b0*/  IMAD R3, R6, R3, R17 ;  /* 0x0000000306037224 */ /* 0x000fe200078e0211 */
[----:B------:R-:W-:-:S03]  /*84c0*/  MOV R6, RZ ;  /* 0x000000ff00067202 */ /* 0x000fc60000000f00 */
[----:B------:R-:W-:Y:S01]  /*84d0*/  IMAD.SHL.U32 R3, R3, 0x80, RZ ;  /* 0x0000008003037824 */ /* 0x000fe200078e00ff */
[----:B------:R-:W-:Y:S06]  /*84e0*/  @!P6 BRA `(.L_x_82) ;  /* 0x0000000000bce947 */ /* 0x000fec0003800000 */
[----:B------:R-:W1:Y:S01]  /*84f0*/  S2R R7, SR_CgaCtaId ;  /* 0x0000000000077919 */ /* 0x000e620000008800 */
[----:B------:R-:W-:-:S04]  /*8500*/  MOV R6, 0x400 ;  /* 0x0000040000067802 */ /* 0x000fc80000000f00 */
[----:B-1----:R-:W-:Y:S02]  /*8510*/  LEA R9, R7, R6, 0x18 ;  /* 0x0000000607097211 */ /* 0x002fe400078ec0ff */
[----:B------:R-:W-:-:S03]  /*8520*/  SHF.L.U32 R6, R5, 0x1f, RZ ;  /* 0x0000001f05067819 */ /* 0x000fc600000006ff */
[----:B------:R-:W-:-:S04]  /*8530*/  IMAD R7, R0, 0x8, R9 ;  /* 0x0000000800077824 */ /* 0x000fc800078e0209 */
[----:B------:R-:W1:Y:S02]  /*8540*/  SYNCS.PHASECHK.TRANS64.TRYWAIT P2, [R7+URZ+0xca60], R6 ;  /* 0x00ca6006070075a7 */ /* 0x000e64000804017f */
[----:B-1----:R-:W-:Y:S05]  /*8550*/  @!P2 BRA `(.L_x_83) ;  /* 0x0000001c0018a947 */ /* 0x002fea0003800000 */
.L_x_134:
[----:B------:R-:W-:Y:S01]  /*8560*/  UPRMT UR4, UR17, 0x9910, URZ ;  /* 0x0000991011047896 */ /* 0x000fe2000800003f */
[----:B-1----:R-:W-:-:S03]  /*8570*/  @P1 IMAD.MOV.U32 R6, RZ, RZ, 0x1800 ;  /* 0x00001800ff061424 */ /* 0x002fc600078e00ff */
[----:B------:R-:W-:Y:S01]  /*8580*/  UISETP.NE.AND UP0, UPT, UR4, 0x2, UPT ;  /* 0x000000020400788c */ /* 0x000fe2000bf05270 */
[----:B------:R1:W-:Y:S05]  /*8590*/  @P1 SYNCS.ARRIVE.TRANS64 RZ, [R7+URZ+0xca50], R6 ;  /* 0x00ca500607ff19a7 */ /* 0x0003ea000800003f */
[----:B------:R-:W-:-:S13]  /*85a0*/  PLOP3.LUT P2, PT, PT, PT, UP0, 0x80, 0x0 ;  /* 0x000000000000781c */ /* 0x000fda0003f4f008 */
[----:B-1----:R-:W-:Y:S05]  /*85b0*/  @P2 BRA `(.L_x_84) ;  /* 0x0000000000042947 */ /* 0x002fea0003800000 */
[----:B------:R-:W-:Y:S01]  /*85c0*/  BPT.TRAP 0x1 ;  /* 0x000000040000795c */ /* 0x000fe20000300000 */
.L_x_84:
[----:B------:R-:W-:Y:S05]  /*85d0*/  @P0 BRA `(.L_x_85) ;  /* 0x0000000000040947 */ /* 0x000fea0003800000 */
[----:B------:R-:W-:Y:S01]  /*85e0*/  BPT.TRAP 0x1 ;  /* 0x000000040000795c */ /* 0x000fe20000300000 */
.L_x_85:
[----:B------:R-:W-:Y:S01]  /*85f0*/  R2UR UR5, R9 ;  /* 0x00000000090572ca */ /* 0x000fe200000e0000 */
[----:B------:R-:W-:Y:S01]  /*8600*/  UIADD3 UR4, UP0, UR18, 0xf0, URZ ;  /* 0x000000f012047890 */ /* 0x000fe2000ff1e03f */
[----:B------:R-:W-:Y:S01]  /*8610*/  R2UR UR8, R0 ;  /* 0x00000000000872ca */ /* 0x000fe200000e0000 */
[----:B------:R-:W-:Y:S01]  /*8620*/  UMOV UR10, URZ ;  /* 0x0000003f000a7c82 */ /* 0x000fe20008000000 */
[----:B------:R-:W-:Y:S01]  /*8630*/  R2UR UR9, R7 ;  /* 0x00000000070972ca */ /* 0x000fe200000e0000 */
[----:B------:R-:W-:Y:S01]  /*8640*/  UMOV UR6, 0x0 ;  /* 0x0000000000067882 */ /* 0x000fe20000000000 */
[----:B------:R-:W-:Y:S01]  /*8650*/  R2UR UR11, R3 ;  /* 0x00000000030b72ca */ /* 0x000fe200000e0000 */
[----:B------:R-:W-:Y:S01]  /*8660*/  UMOV UR7, 0x10000000 ;  /* 0x1000000000077882 */ /* 0x000fe20000000000 */
[----:B------:R-:W-:Y:S01]  /*8670*/  R2UR UR12, R10 ;  /* 0x000000000a0c72ca */ /* 0x000fe200000e0000 */
[----:B------:R-:W-:Y:S01]  /*8680*/  UMOV UR15, 0x10 ;  /* 0x00000010000f7882 */ /* 0x000fe20000000000 */
[----:B------:R-:W-:Y:S01]  /*8690*/  R2UR UR13, R2 ;  /* 0x00000000020d72ca */ /* 0x000fe200000e0000 */
[----:B------:R-:W-:-:S04]  /*86a0*/  VIADD R0, R0, 0x1 ;  /* 0x0000000100007836 */ /* 0x000fc80000000000 */
[----:B------:R-:W-:Y:S01]  /*86b0*/  UIMAD UR8, UR8, 0x1800, UR5 ;  /* 0x00001800080878a4 */ /* 0x000fe2000f8e0205 */
[C---:B------:R-:W-:Y:S01]  /*86c0*/  ISETP.NE.AND P2, PT, R0.reuse, 0x2, PT ;  /* 0x000000020000780c */ /* 0x040fe20003f45270 */
[----:B------:R-:W-:Y:S02]  /*86d0*/  UIADD3 UR9, UR9, 0xca50, URZ ;  /* 0x0000ca5009097890 */ /* 0x000fe4000fffe03f */
[----:B------:R-:W-:Y:S01]  /*86e0*/  UIADD3.X UR5, URZ, UR19, URZ, UP0, !UPT ;  /* 0x000000133f057290 */ /* 0x000fe200087fe43f */
[----:B------:R-:W-:Y:S01]  /*86f0*/  SEL R6, RZ, 0x1, P2 ;  /* 0x00000001ff067807 */ /* 0x000fe20001000000 */
[----:B------:R-:W-:Y:S01]  /*8700*/  UIADD3 UR14, UR8, 0x800, URZ ;  /* 0x00000800080e7890 */ /* 0x000fe2000fffe03f */
[----:B------:R-:W-:Y:S01]  /*8710*/  SEL R0, R0, RZ, P2 ;  /* 0x000000ff00007207 */ /* 0x000fe20001000000 */
[----:B------:R-:W-:Y:S01]  /*8720*/  UIADD3 UR16, UR8, 0x1000, URZ ;  /* 0x0000100008107890 */ /* 0x000fe2000fffe03f */
[----:B------:R-:W-:Y:S01]  /*8730*/  LOP3.LUT R5, R5, R6, RZ, 0x3c, !PT ;  /* 0x0000000605057212 */ /* 0x000fe200078e3cff */
[----:B------:R-:W-:-:S03]  /*8740*/  IMAD.MOV.U32 R6, RZ, RZ, 0x40 ;  /* 0x00000040ff067424 */ /* 0x000fc600078e00ff */
[----:B------:R1:W-:Y:S02]  /*8750*/  UTMALDG.4D [UR8], [UR4], desc[UR6] ;  /* 0x00000608040075b4 */ /* 0x0003e40008019000 */
[----:B-1----:R-:W-:Y:S01]  /*8760*/  UMOV UR8, UR14 ;  /* 0x0000000e00087c82 */ /* 0x002fe20008000000 */
[----:B------:R-:W-:Y:S01]  /*8770*/  UMOV UR10, UR15 ;  /* 0x0000000f000a7c82 */ /* 0x000fe20008000000 */
[----:B------:R-:W-:Y:S01]  /*8780*/  UMOV UR14, 0x20 ;  /* 0x00000020000e7882 */ /* 0x000fe20000000000 */
[----:B------:R1:W-:Y:S02]  /*8790*/  UTMALDG.4D [UR8], [UR4], desc[UR6] ;  /* 0x00000608040075b4 */ /* 0x0003e40008019000 */
[----:B-1----:R-:W-:Y:S01]  /*87a0*/  UMOV UR8, UR16 ;  /* 0x0000001000087c82 */ /* 0x002fe20008000000 */
[----:B------:R-:W-:Y:S02]  /*87b0*/  UMOV UR10, UR14 ;  /* 0x0000000e000a7c82 */ /* 0x000fe40008000000 */
[----:B------:R1:W-:Y:S02]  /*87c0*/  UTMALDG.4D [UR8], [UR4], desc[UR6] ;  /* 0x00000608040075b4 */ /* 0x0003e40008019000 */
[----:B-1----:R-:W-:Y:S01]  /*87d0*/  NOP ;  /* 0x0000000000007918 */ /* 0x002fe20000000000 */
.L_x_82:
[----:B------:R-:W-:Y:S05]  /*87e0*/  BSYNC B1 ;  /* 0x0000000000017941 */ /* 0x000fea0003800000 */
.L_x_81:
[----:B------:R-:W-:Y:S01]  /*87f0*/  LOP3.LUT P2, RZ, R4, 0xff, RZ, 0xc0, !PT ;  /* 0x000000ff04ff7812 */ /* 0x000fe2000784c0ff */
[----:B------:R-:W-:-:S12]  /*8800*/  BSSY B1, `(.L_x_86) ;  /* 0x0000009000017945 */ /* 0x000fd80003800000 */
[----:B------:R-:W-:Y:S05]  /*8810*/  @!P2 BRA `(.L_x_87) ;  /* 0x00000000001ca947 */ /* 0x000fea0003800000 */
[----:B------:R-:W1:Y:S01]  /*8820*/  S2R R7, SR_CgaCtaId ;  /* 0x0000000000077919 */ /* 0x000e620000008800 */
[----:B------:R-:W-:-:S04]  /*8830*/  MOV R4, 0x400 ;  /* 0x0000040000047802 */ /* 0x000fc80000000f00 */
[----:B-1----:R-:W-:Y:S02]  /*8840*/  LEA R7, R7, R4, 0x18 ;  /* 0x0000000407077211 */ /* 0x002fe400078ec0ff */
[----:B------:R-:W-:Y:S02]  /*8850*/  SHF.L.U32 R4, RZ, 0x1f, RZ ;  /* 0x0000001fff047819 */ /* 0x000fe400000006ff */
[----:B------:R1:W-:Y:S02]  /*8860*/  SYNCS.ARRIVE.TRANS64.A1T0 RZ, [R7+URZ+0xcab0], RZ ;  /* 0x00cab0ff07ff79a7 */ /* 0x0003e4000810003f */
[----:B------:R-:W2:Y:S02]  /*8870*/  SYNCS.PHASECHK.TRANS64.TRYWAIT P2, [R7+URZ+0xcab0], R4 ;  /* 0x00cab004070075a7 */ /* 0x000ea4000804017f */
[----:B-12---:R-:W-:Y:S05]  /*8880*/  @!P2 BRA `(.L_x_88) ;  /* 0x000000180060a947 */ /* 0x006fea0003800000 */
.L_x_87:
[----:B------:R-:W-:Y:S05]  /*8890*/  BSYNC B1 ;  /* 0x0000000000017941 */ /* 0x000fea0003800000 */
.L_x_86:
[----:B------:R-:W-:Y:S04]  /*88a0*/  BSSY B1, `(.L_x_89) ;  /* 0x0000032000017945 */ /* 0x000fe80003800000 */
[----:B------:R-:W-:Y:S05]  /*88b0*/  @!P6 BRA `(.L_x_90) ;  /* 0x0000000000c0e947 */ /* 0x000fea0003800000 */
[----:B-1----:R-:W1:Y:S01]  /*88c0*/  S2R R7, SR_CgaCtaId ;  /* 0x0000000000077919 */ /* 0x002e620000008800 */
[----:B------:R-:W-:Y:S02]  /*88d0*/  MOV R4, 0x400 ;  /* 0x0000040000047802 */ /* 0x000fe40000000f00 */
[----:B------:R-:W-:Y:S02]  /*88e0*/  SHF.L.U32 R9, R5, 0x1f, RZ ;  /* 0x0000001f05097819 */ /* 0x000fe400000006ff */
[----:B-1----:R-:W-:-:S04]  /*88f0*/  LEA R7, R7, R4, 0x18 ;  /* 0x0000000407077211 */ /* 0x002fc800078ec0ff */
[----:B------:R-:W-:-:S04]  /*8900*/  LEA R4, R0, R7, 0x3 ;  /* 0x0000000700047211 */ /* 0x000fc800078e18ff */
[----:B------:R-:W1:Y:S02]  /*8910*/  SYNCS.PHASECHK.TRANS64.TRYWAIT P2, [R4+URZ+0xca60], R9 ;  /* 0x00ca6009040075a7 */ /* 0x000e64000804017f */
[----:B-1----:R-:W-:Y:S05]  /*8920*/  @!P2 BRA `(.L_x_91) ;  /* 0x00000018004ca947 */ /* 0x002fea0003800000 */
.L_x_135:
[----:B------:R-:W-:Y:S01]  /*8930*/  UPRMT UR4, UR17, 0x9910, URZ ;  /* 0x0000991011047896 */ /* 0x000fe2000800003f */
[----:B-1----:R-:W-:-:S03]  /*8940*/  @P1 IMAD.MOV.U32 R9, RZ, RZ, 0x1800 ;  /* 0x00001800ff091424 */ /* 0x002fc600078e00ff */
[----:B------:R-:W-:Y:S01]  /*8950*/  UISETP.NE.AND UP0, UPT, UR4, 0x2, UPT ;  /* 0x000000020400788c */ /* 0x000fe2000bf05270 */
[----:B------:R1:W-:Y:S05]  /*8960*/  @P1 SYNCS.ARRIVE.TRANS64 RZ, [R4+URZ+0xca50], R9 ;  /* 0x00ca500904ff19a7 */ /* 0x0003ea000800003f */
[----:B------:R-:W-:-:S13]  /*8970*/  PLOP3.LUT P2, PT, PT, PT, UP0, 0x80, 0x0 ;  /* 0x000000000000781c */ /* 0x000fda0003f4f008 */
[----:B-1----:R-:W-:Y:S05]  /*8980*/  @P2 BRA `(.L_x_92) ;  /* 0x0000000000042947 */ /* 0x002fea0003800000 */
[----:B------:R-:W-:Y:S01]  /*8990*/  BPT.TRAP 0x1 ;  /* 0x000000040000795c */ /* 0x000fe20000300000 */
.L_x_92:
[----:B------:R-:W-:Y:S05]  /*89a0*/  @P0 BRA `(.L_x_93) ;  /* 0x0000000000040947 */ /* 0x000fea0003800000 */
[----:B------:R-:W-:Y:S01]  /*89b0*/  BPT.TRAP 0x1 ;  /* 0x000000040000795c */ /* 0x000fe20000300000 */
.L_x_93:
        /* <DEDUP_REMOVED lines=11> */
[----:B------:R-:W-:Y:S01]  /*8a70*/  VIADD R0, R0, 0x1 ;  /* 0x0000000100007836 */ /* 0x000fe20000000000 */
[----:B------:R-:W-:-:S04]  /*8a80*/  R2UR UR13, R2 ;  /* 0x00000000020d72ca */ /* 0x000fc800000e0000 */
[C---:B------:R-:W-:Y:S01]  /*8a90*/  ISETP.NE.AND P2, PT, R0.reuse, 0x2, PT ;  /* 0x000000020000780c */ /* 0x040fe20003f45270 */
[----:B------:R-:W-:Y:S02]  /*8aa0*/  UIADD3 UR11, UR11, UR9, URZ ;  /* 0x000000090b0b7290 */ /* 0x000fe4000fffe03f */
[----:B------:R-:W-:Y:S01]  /*8ab0*/  UIMAD UR8, UR8, 0x1800, UR5 ;  /* 0x00001800080878a4 */ /* 0x000fe2000f8e0205 */
[----:B------:R-:W-:Y:S01]  /*8ac0*/  SEL R2, RZ, 0x1, P2 ;  /* 0x00000001ff027807 */ /* 0x000fe20001000000 */
[----:B------:R-:W-:Y:S01]  /*8ad0*/  UIADD3 UR9, UR14, 0xca50, URZ ;  /* 0x0000ca500e097890 */ /* 0x000fe2000fffe03f */
[----:B------:R-:W-:Y:S01]  /*8ae0*/  SEL R0, R0, RZ, P2 ;  /* 0x000000ff00007207 */ /* 0x000fe20001000000 */
[----:B------:R-:W-:Y:S01]  /*8af0*/  UIADD3.X UR5, URZ, UR19, URZ, UP0, !UPT ;  /* 0x000000133f057290 */ /* 0x000fe200087fe43f */
[----:B------:R-:W-:Y:S01]  /*8b00*/  LOP3.LUT R5, R5, R2, RZ, 0x3c, !PT ;  /* 0x0000000205057212 */ /* 0x000fe200078e3cff */
[----:B------:R-:W-:Y:S02]  /*8b10*/  UIADD3 UR14, UR8, 0x800, URZ ;  /* 0x00000800080e7890 */ /* 0x000fe4000fffe03f */
[----:B------:R-:W-:-:S05]  /*8b20*/  UIADD3 UR16, UR8, 0x1000, URZ ;  /* 0x0000100008107890 */ /* 0x000fca000fffe03f */
        /* <DEDUP_REMOVED lines=8> */
[----:B--2---:R-:W-:Y:S01]  /*8bb0*/  NOP ;  /* 0x0000000000007918 */ /* 0x004fe20000000000 */
.L_x_90:
[----:B------:R-:W-:Y:S05]  /*8bc0*/  BSYNC B1 ;  /* 0x0000000000017941 */ /* 0x000fea0003800000 */
.L_x_89:
[----:B------:R-:W-:Y:S01]  /*8bd0*/  VIADD R17, R17, UR20 ;  /* 0x0000001411117c36 */ /* 0x000fe20008000000 */
[----:B-1----:R-:W-:-:S04]  /*8be0*/  PRMT R4, RZ, 0x7610, R4 ;  /* 0x00007610ff047816 */ /* 0x002fc80000000004 */
[----:B------:R-:W-:-:S13]  /*8bf0*/  ISETP.GE.AND P2, PT, R17, UR21, PT ;  /* 0x0000001511007c0c */ /* 0x000fda000bf46270 */
[----:B------:R-:W-:Y:S05]  /*8c00*/  @!P2 BRA `(.L_x_94) ;  /* 0xfffffff400b8a947 */ /* 0x000fea000383ffff */
[----:B------:R-:W-:Y:S05]  /*8c10*/  BSYNC B0 ;  /* 0x0000000000007941 */ /* 0x000fea0003800000 */
.L_x_79:
[----:B------:R-:W-:Y:S05]  /*8c20*/  EXIT ;  /* 0x000000000000794d */ /* 0x000fea0003800000 */
.L_x_78:
[----:B-1----:R-:W-:Y:S02]  /*8c30*/  ULDC UR4, c[0x0][0xa00] ;  /* 0x0002800000047ab9 */ /* 0x002fe40000000800 */
[----:B------:R-:W-:-:S13]  /*8c40*/  ISETP.GE.AND P0, PT, R17, UR4, PT ;  /* 0x0000000411007c0c */ /* 0x000fda000bf06270 */
[----:B------:R-:W-:Y:S05]  /*8c50*/  @P0 EXIT ;  /* 0x000000000000094d */ /* 0x000fea0003800000 */
[----:B------:R-:W-:Y:S01]  /*8c60*/  LOP3.LUT P0, RZ, R2, 0x1f, RZ, 0xc0, !PT ;  /* 0x0000001f02ff7812 */ /* 0x000fe2000780c0ff */
[----:B------:R-:W-:Y:S01]  /*8c70*/  BSSY B0, `(.L_x_95) ;  /* 0x0000115000007945 */ /* 0x000fe20003800000 */
[----:B------:R-:W-:Y:S01]  /*8c80*/  IMAD.MOV.U32 R5, RZ, RZ, 0x1 ;  /* 0x00000001ff057424 */ /* 0x000fe200078e00ff */
[----:B------:R-:W-:Y:S01]  /*8c90*/  MOV R0, RZ ;  /* 0x000000ff00007202 */ /* 0x000fe20000000f00 */
[----:B------:R-:W-:Y:S01]  /*8ca0*/  IMAD.MOV.U32 R4, RZ, RZ, 0x1 ;  /* 0x00000001ff047424 */ /* 0x000fe200078e00ff */
[----:B------:R-:W-:Y:S01]  /*8cb0*/  PLOP3.LUT P0, PT, P0, P2, PT, 0x2a, 0x0 ;  /* 0x000000000000781c */ /* 0x000fe20000704572 */
[----:B------:R-:W-:Y:S01]  /*8cc0*/  ULOP3.LUT UR19, UR47, 0x2, URZ, 0xfc, !UPT ;  /* 0x000000022f137892 */ /* 0x000fe2000f8efc3f */
[----:B------:R-:W-:Y:S01]  /*8cd0*/  ULDC.64 UR16, c[0x0][0x198] ;  /* 0x0000660000107ab9 */ /* 0x000fe20000000a00 */
[----:B------:R-:W-:-:S10]  /*8ce0*/  ULDC UR20, c[0x0][0xc] ;  /* 0x0000030000147ab9 */ /* 0x000fd40000000800 */
.L_x_123:
[----:B------:R-:W1:Y:S01]  /*8cf0*/  LDC R8, c[0x0][0xa04] ;  /* 0x00028100ff087b82 */ /* 0x000e620000000800 */
[----:B------:R-:W-:Y:S02]  /*8d00*/  ULDC UR4, c[0x0][0x28c] ;  /* 0x0000a30000047ab9 */ /* 0x000fe40000000800 */
[----:B------:R-:W-:-:S04]  /*8d10*/  UIADD3 UR4, UR4, 0x3f, URZ ;  /* 0x0000003f04047890 */ /* 0x000fc8000fffe03f */
[----:B------:R-:W-:Y:S01]  /*8d20*/  USHF.R.S32.HI UR5, URZ, 0x1f, UR4 ;  /* 0x0000001f3f057899 */ /* 0x000fe20008011404 */
[----:B------:R-:W2:Y:S03]  /*8d30*/  LDC R9, c[0x0][0xa10] ;  /* 0x00028400ff097b82 */ /* 0x000ea60000000800 */
[----:B------:R-:W-:-:S03]  /*8d40*/  ULEA.HI UR5, UR5, UR4, URZ, 0x6 ;  /* 0x0000000405057291 */ /* 0x000fc6000f8f303f */
[----:B------:R-:W-:Y:S01]  /*8d50*/  UMOV UR4, 0xffffffff ;  /* 0xffffffff00047882 */ /* 0x000fe20000000000 */
[----:B------:R-:W-:Y:S01]  /*8d60*/  USHF.R.S32.HI UR5, URZ, 0x6, UR5 ;  /* 0x000000063f057899 */ /* 0x000fe20008011405 */
        /* <DEDUP_REMOVED lines=8> */
[----:B-1----:R-:W-:-:S04]  /*8df0*/  @P3 IMAD.HI.U32 R10, R17, R6, RZ ;  /* 0x00000006110a3227 */ /* 0x002fc800078e00ff */
[----:B------:R-:W-:Y:S01]  /*8e00*/  IMAD.MOV.U32 R6, RZ, RZ, R17 ;  /* 0x000000ffff067224 */ /* 0x000fe200078e0011 */
[----:B------:R-:W-:-:S05]  /*8e10*/  @P3 SHF.R.U32.HI R6, RZ, R7, R10 ;  /* 0x00000007ff063219 */ /* 0x000fca000001160a */
[----:B--2---:R-:W-:-:S04]  /*8e20*/  @P4 IMAD.HI.U32 R10, R6, R11, RZ ;  /* 0x0000000b060a4227 */ /* 0x004fc800078e00ff */
[----:B------:R-:W-:Y:S01]  /*8e30*/  IMAD.MOV.U32 R7, RZ, RZ, R6 ;  /* 0x000000ffff077224 */ /* 0x000fe200078e0006 */
[----:B---3--:R-:W-:-:S05]  /*8e40*/  @P4 SHF.R.U32.HI R7, RZ, R13, R10 ;  /* 0x0000000dff074219 */ /* 0x008fca000001160a */
[----:B----4-:R-:W-:-:S04]  /*8e50*/  @P5 IMAD.HI.U32 R10, R7, R2, RZ ;  /* 0x00000002070a5227 */ /* 0x010fc800078e00ff */
[--C-:B------:R-:W-:Y:S01]  /*8e60*/  IMAD.MOV.U32 R2, RZ, RZ, R7.reuse ;  /* 0x000000ffff027224 */ /* 0x100fe200078e0007 */
[----:B------:R-:W-:Y:S01]  /*8e70*/  @P5 SHF.R.U32.HI R2, RZ, R3, R10 ;  /* 0x00000003ff025219 */ /* 0x000fe2000001160a */
[----:B------:R-:W-:-:S03]  /*8e80*/  IMAD.MOV R3, RZ, RZ, -R7 ;  /* 0x000000ffff037224 */ /* 0x000fc600078e0a07 */
[----:B------:R-:W-:Y:S01]  /*8e90*/  IADD3 R2, -R2, RZ, RZ ;  /* 0x000000ff02027210 */ /* 0x000fe20007ffe1ff */
[--C-:B------:R-:W-:Y:S02]  /*8ea0*/  IMAD R3, R9, R3, R6.reuse ;  /* 0x0000000309037224 */ /* 0x100fe400078e0206 */
[----:B------:R-:W-:Y:S02]  /*8eb0*/  IMAD.MOV R6, RZ, RZ, -R6 ;  /* 0x000000ffff067224 */ /* 0x000fe400078e0a06 */
[----:B------:R-:W-:Y:S02]  /*8ec0*/  IMAD R2, R12, R2, R7 ;  /* 0x000000020c027224 */ /* 0x000fe400078e0207 */
[----:B------:R-:W-:-:S05]  /*8ed0*/  IMAD R8, R8, R6, R17 ;  /* 0x0000000608087224 */ /* 0x000fca00078e0211 */
[----:B------:R-:W-:-:S04]  /*8ee0*/  LEA R8, R8, 0xbf, 0x7 ;  /* 0x000000bf08087811 */ /* 0x000fc800078e38ff */
[----:B------:R-:W-:-:S04]  /*8ef0*/  SHF.R.S32.HI R7, RZ, 0x1f, R8 ;  /* 0x0000001fff077819 */ /* 0x000fc80000011408 */
[----:B------:R-:W-:-:S04]  /*8f00*/  LEA.HI R7, R7, R8, RZ, 0x6 ;  /* 0x0000000807077211 */ /* 0x000fc800078f30ff */
[----:B------:R-:W-:-:S04]  /*8f10*/  SHF.R.S32.HI R6, RZ, 0x6, R7 ;  /* 0x00000006ff067819 */ /* 0x000fc80000011407 */
[----:B------:R-:W-:Y:S01]  /*8f20*/  VIMNMX R6, R6, UR5, PT ;  /* 0x0000000506067c48 */ /* 0x000fe2000bfe0100 */
[----:B------:R-:W-:Y:S06]  /*8f30*/  BRA.DIV UR4, `(.L_x_96) ;  /* 0x0000001204dc7947 */ /* 0x000fec000b800000 */
[----:B------:R-:W-:-:S13]  /*8f40*/  ELECT P6, URZ, PT ;  /* 0x00000000003f782f */ /* 0x000fda00038c0000 */
.L_x_138:
[----:B------:R-:W-:Y:S01]  /*8f50*/  ISETP.GT.AND P3, PT, R6, RZ, P6 ;  /* 0x000000ff0600720c */ /* 0x000fe20003764270 */
[----:B------:R-:W-:-:S12]  /*8f60*/  BSSY B1, `(.L_x_97) ;  /* 0x0000031000017945 */ /* 0x000fd80003800000 */
[----:B------:R-:W-:Y:S05]  /*8f70*/  @!P3 BRA `(.L_x_98) ;  /* 0x0000000000bcb947 */ /* 0x000fea0003800000 */
[----:B------:R-:W1:Y:S01]  /*8f80*/  S2R R8, SR_CgaCtaId ;  /* 0x0000000000087919 */ /* 0x000e620000008800 */
[----:B------:R-:W-:-:S04]  /*8f90*/  MOV R7, 0x400 ;  /* 0x0000040000077802 */ /* 0x000fc80000000f00 */
[----:B-1----:R-:W-:Y:S02]  /*8fa0*/  LEA R9, R8, R7, 0x18 ;  /* 0x0000000708097211 */ /* 0x002fe400078ec0ff */
[----:B------:R-:W-:-:S03]  /*8fb0*/  SHF.L.U32 R7, R4, 0x1f, RZ ;  /* 0x0000001f04077819 */ /* 0x000fc600000006ff */
[----:B------:R-:W-:-:S04]  /*8fc0*/  IMAD R8, R0, 0x8, R9 ;  /* 0x0000000800087824 */ /* 0x000fc800078e0209 */
[----:B------:R-:W1:Y:S02]  /*8fd0*/  SYNCS.PHASECHK.TRANS64.TRYWAIT P4, [R8+URZ+0xca28], R7 ;  /* 0x00ca2807080075a7 */ /* 0x000e64000808017f */
[----:B-1----:R-:W-:Y:S05]  /*8fe0*/  @!P4 BRA `(.L_x_99) ;  /* 0x0000001000d0c947 */ /* 0x002fea0003800000 */
.L_x_139:
[----:B------:R-:W-:Y:S01]  /*8ff0*/  UPRMT UR4, UR19, 0x9910, URZ ;  /* 0x0000991013047896 */ /* 0x000fe2000800003f */
[----:B-1----:R-:W-:-:S03]  /*9000*/  @P2 IMAD.MOV.U32 R7, RZ, RZ, 0x1800 ;  /* 0x00001800ff072424 */ /* 0x002fc600078e00ff */
[----:B------:R-:W-:Y:S01]  /*9010*/  UISETP.NE.AND UP0, UPT, UR4, 0x2, UPT ;  /* 0x000000020400788c */ /* 0x000fe2000bf05270 */
[----:B------:R1:W-:Y:S05]  /*9020*/  @P2 SYNCS.ARRIVE.TRANS64 RZ, [R8+URZ+0xca00], R7 ;  /* 0x00ca000708ff29a7 */ /* 0x0003ea000800003f */
[----:B------:R-:W-:-:S13]  /*9030*/  PLOP3.LUT P4, PT, PT, PT, UP0, 0x80, 0x0 ;  /* 0x000000000000781c */ /* 0x000fda0003f8f008 */
[----:B-1----:R-:W-:Y:S05]  /*9040*/  @P4 BRA `(.L_x_100) ;  /* 0x0000000000044947 */ /* 0x002fea0003800000 */
[----:B------:R-:W-:Y:S01]  /*9050*/  BPT.TRAP 0x1 ;  /* 0x000000040000795c */ /* 0x000fe20000300000 */
.L_x_100:
[----:B------:R-:W-:Y:S05]  /*9060*/  @P0 BRA `(.L_x_101) ;  /* 0x0000000000040947 */ /* 0x000fea0003800000 */
[----:B------:R-:W-:Y:S01]  /*9070*/  BPT.TRAP 0x1 ;  /* 0x000000040000795c */ /* 0x000fe20000300000 */
.L_x_101:
[----:B------:R-:W-:Y:S01]  /*9080*/  IMAD R9, R0, 0x1800, R9 ;  /* 0x0000180000097824 */ /* 0x000fe200078e0209 */
[----:B------:R-:W-:Y:S01]  /*9090*/  R2UR UR9, R8 ;  /* 0x00000000080972ca */ /* 0x000fe200000e0000 */
[----:B------:R-:W-:Y:S01]  /*90a0*/  UIADD3 UR4, UP0, UR16, 0x1f0, URZ ;  /* 0x000001f010047890 */ /* 0x000fe2000ff1e03f */
[----:B------:R-:W-:Y:S01]  /*90b0*/  R2UR UR12, R3 ;  /* 0x00000000030c72ca */ /* 0x000fe200000e0000 */
[----:B------:R-:W-:Y:S01]  /*90c0*/  UMOV UR10, URZ ;  /* 0x0000003f000a7c82 */ /* 0x000fe20008000000 */
[----:B------:R-:W-:Y:S01]  /*90d0*/  R2UR UR8, R9 ;  /* 0x00000000090872ca */ /* 0x000fe200000e0000 */
[----:B------:R-:W-:Y:S01]  /*90e0*/  UIADD3.X UR5, URZ, UR17, URZ, UP0, !UPT ;  /* 0x000000113f057290 */ /* 0x000fe200087fe43f */
[----:B------:R-:W-:Y:S01]  /*90f0*/  R2UR UR13, R2 ;  /* 0x00000000020d72ca */ /* 0x000fe200000e0000 */
[----:B------:R-:W-:Y:S01]  /*9100*/  UMOV UR6, 0x0 ;  /* 0x0000000000067882 */ /* 0x000fe20000000000 */
[----:B------:R-:W-:Y:S01]  /*9110*/  UMOV UR7, 0x10000000 ;  /* 0x1000000000077882 */ /* 0x000fe20000000000 */
[----:B------:R-:W-:Y:S01]  /*9120*/  UMOV UR11, URZ ;  /* 0x0000003f000b7c82 */ /* 0x000fe20008000000 */
[----:B------:R-:W-:Y:S01]  /*9130*/  UMOV UR21, 0x10 ;  /* 0x0000001000157882 */ /* 0x000fe20000000000 */
[----:B------:R-:W-:-:S02]  /*9140*/  IADD3 R0, R0, 0x1, RZ ;  /* 0x0000000100007810 */ /* 0x000fc40007ffe0ff */
[----:B------:R-:W-:Y:S02]  /*9150*/  UIADD3 UR9, UR9, 0xca00, URZ ;  /* 0x0000ca0009097890 */ /* 0x000fe4000fffe03f */
[C---:B------:R-:W-:Y:S02]  /*9160*/  ISETP.NE.AND P4, PT, R0.reuse, 0x5, PT ;  /* 0x000000050000780c */ /* 0x040fe40003f85270 */
[----:B------:R-:W-:Y:S02]  /*9170*/  UIADD3 UR14, UR8, 0x3000, URZ ;  /* 0x00003000080e7890 */ /* 0x000fe4000fffe03f */
[----:B------:R-:W-:Y:S01]  /*9180*/  UIADD3 UR15, UR8, 0x3800, URZ ;  /* 0x00003800080f7890 */ /* 0x000fe2000fffe03f */
[----:B------:R-:W-:Y:S01]  /*9190*/  SEL R7, RZ, 0x1, P4 ;  /* 0x00000001ff077807 */ /* 0x000fe20002000000 */
[----:B------:R-:W-:Y:S01]  /*91a0*/  UIADD3 UR18, UR8, 0x4000, URZ ;  /* 0x0000400008127890 */ /* 0x000fe2000fffe03f */
[----:B------:R-:W-:Y:S02]  /*91b0*/  SEL R0, R0, RZ, P4 ;  /* 0x000000ff00007207 */ /* 0x000fe40002000000 */
[----:B------:R-:W-:Y:S01]  /*91c0*/  UMOV UR8, UR14 ;  /* 0x0000000e00087c82 */ /* 0x000fe20008000000 */
[----:B------:R-:W-:Y:S01]  /*91d0*/  UMOV UR14, 0x20 ;  /* 0x00000020000e7882 */ /* 0x000fe20000000000 */
[----:B------:R1:W-:Y:S01]  /*91e0*/  UTMALDG.4D [UR8], [UR4], desc[UR6] ;  /* 0x00000608040075b4 */ /* 0x0003e20008019000 */
[----:B------:R-:W-:Y:S01]  /*91f0*/  LOP3.LUT R4, R4, R7, RZ, 0x3c, !PT ;  /* 0x0000000704047212 */ /* 0x000fe200078e3cff */
[----:B-1----:R-:W-:Y:S01]  /*9200*/  UMOV UR8, UR15 ;  /* 0x0000000f00087c82 */ /* 0x002fe20008000000 */
[----:B------:R-:W-:-:S02]  /*9210*/  UMOV UR10, UR21 ;  /* 0x00000015000a7c82 */ /* 0x000fc40008000000 */
[----:B------:R1:W-:Y:S02]  /*9220*/  UTMALDG.4D [UR8], [UR4], desc[UR6] ;  /* 0x00000608040075b4 */ /* 0x0003e40008019000 */
[----:B-1----:R-:W-:Y:S01]  /*9230*/  UMOV UR8, UR18 ;  /* 0x0000001200087c82 */ /* 0x002fe20008000000 */
[----:B------:R-:W-:Y:S02]  /*9240*/  UMOV UR10, UR14 ;  /* 0x0000000e000a7c82 */ /* 0x000fe40008000000 */
[----:B------:R1:W-:Y:S02]  /*9250*/  UTMALDG.4D [UR8], [UR4], desc[UR6] ;  /* 0x00000608040075b4 */ /* 0x0003e40008019000 */
[----:B-1----:R-:W-:Y:S01]  /*9260*/  NOP ;  /* 0x0000000000007918 */ /* 0x002fe20000000000 */
.L_x_98:
[----:B------:R-:W-:Y:S05]  /*9270*/  BSYNC B1 ;  /* 0x0000000000017941 */ /* 0x000fea0003800000 */
.L_x_97:
        /* <DEDUP_REMOVED lines=10> */
.L_x_103:
[----:B------:R-:W-:Y:S05]  /*9320*/  BSYNC B1 ;  /* 0x0000000000017941 */ /* 0x000fea0003800000 */
.L_x_102:
[----:B------:R-:W-:Y:S01]  /*9330*/  BSSY B1, `(.L_x_105) ;  /* 0x0000033000017945 */ /* 0x000fe20003800000 */
[----:B------:R-:W-:-:S03]  /*9340*/  IMAD.MOV.U32 R9, RZ, RZ, RZ ;  /* 0x000000ffff097224 */ /* 0x000fc600078e00ff */
[----:B------:R-:W-:Y:S05]  /*9350*/  @!P3 BRA `(.L_x_106) ;  /* 0x0000000000c0b947 */ /* 0x000fea0003800000 */
[----:B-1----:R-:W1:Y:S01]  /*9360*/  S2R R8, SR_CgaCtaId ;  /* 0x0000000000087919 */ /* 0x002e620000008800 */
[----:B------:R-:W-:-:S04]  /*9370*/  MOV R5, 0x400 ;  /* 0x0000040000057802 */ /* 0x000fc80000000f00 */
[----:B-1----:R-:W-:Y:S02]  /*9380*/  LEA R5, R8, R5, 0x18 ;  /* 0x0000000508057211 */ /* 0x002fe400078ec0ff */
[----:B------:R-:W-:-:S03]  /*9390*/  SHF.L.U32 R8, R4, 0x1f, RZ ;  /* 0x0000001f04087819 */ /* 0x000fc600000006ff */
[----:B------:R-:W-:-:S04]  /*93a0*/  IMAD R7, R0, 0x8, R5 ;  /* 0x0000000800077824 */ /* 0x000fc800078e0205 */
[----:B------:R-:W1:Y:S02]  /*93b0*/  SYNCS.PHASECHK.TRANS64.TRYWAIT P3, [R7+URZ+0xca28], R8 ;  /* 0x00ca2808070075a7 */ /* 0x000e64000806017f */
[----:B-1----:R-:W-:Y:S05]  /*93c0*/  @!P3 BRA `(.L_x_107) ;  /* 0x000000100000b947 */ /* 0x002fea0003800000 */
.L_x_140:
[----:B------:R-:W-:Y:S01]  /*93d0*/  UPRMT UR4, UR19, 0x9910, URZ ;  /* 0x0000991013047896 */ /* 0x000fe2000800003f */
[----:B-1----:R-:W-:-:S03]  /*93e0*/  @P2 IMAD.MOV.U32 R8, RZ, RZ, 0x1800 ;  /* 0x00001800ff082424 */ /* 0x002fc600078e00ff */
[----:B------:R-:W-:Y:S01]  /*93f0*/  UISETP.NE.AND UP0, UPT, UR4, 0x2, UPT ;  /* 0x000000020400788c */ /* 0x000fe2000bf05270 */
[----:B------:R1:W-:Y:S05]  /*9400*/  @P2 SYNCS.ARRIVE.TRANS64 RZ, [R7+URZ+0xca00], R8 ;  /* 0x00ca000807ff29a7 */ /* 0x0003ea000800003f */
[----:B------:R-:W-:-:S13]  /*9410*/  PLOP3.LUT P3, PT, PT, PT, UP0, 0x80, 0x0 ;  /* 0x000000000000781c */ /* 0x000fda0003f6f008 */
[----:B-1----:R-:W-:Y:S05]  /*9420*/  @P3 BRA `(.L_x_108) ;  /* 0x0000000000043947 */ /* 0x002fea0003800000 */
[----:B------:R-:W-:Y:S01]  /*9430*/  BPT.TRAP 0x1 ;  /* 0x000000040000795c */ /* 0x000fe20000300000 */
.L_x_108:
[----:B------:R-:W-:Y:S05]  /*9440*/  @P0 BRA `(.L_x_109) ;  /* 0x0000000000040947 */ /* 0x000fea0003800000 */
[----:B------:R-:W-:Y:S01]  /*9450*/  BPT.TRAP 0x1 ;  /* 0x000000040000795c */ /* 0x000fe20000300000 */
.L_x_109:
        /* <DEDUP_REMOVED lines=12> */
[----:B------:R-:W-:Y:S01]  /*9520*/  VIADD R0, R0, 0x1 ;  /* 0x0000000100007836 */ /* 0x000fe20000000000 */
[----:B------:R-:W-:Y:S01]  /*9530*/  MOV R9, 0x1 ;  /* 0x0000000100097802 */ /* 0x000fe20000000f00 */
[----:B------:R-:W-:-:S03]  /*9540*/  UIADD3 UR9, UR9, 0xca00, URZ ;  /* 0x0000ca0009097890 */ /* 0x000fc6000fffe03f */
[C---:B------:R-:W-:Y:S01]  /*9550*/  ISETP.NE.AND P3, PT, R0.reuse, 0x5, PT ;  /* 0x000000050000780c */ /* 0x040fe20003f65270 */
        /* <DEDUP_REMOVED lines=15> */
[----:B--2---:R-:W-:Y:S01]  /*9650*/  NOP ;  /* 0x0000000000007918 */ /* 0x004fe20000000000 */
.L_x_106:
[----:B------:R-:W-:Y:S05]  /*9660*/  BSYNC B1 ;  /* 0x0000000000017941 */ /* 0x000fea0003800000 */
.L_x_105:
[----:B------:R-:W-:Y:S01]  /*9670*/  ISETP.GE.AND P3, PT, R6, 0x2, PT ;  /* 0x000000020600780c */ /* 0x000fe20003f66270 */
[----:B------:R-:W-:-:S12]  /*9680*/  BSSY B1, `(.L_x_110) ;  /* 0x000006e000017945 */ /* 0x000fd80003800000 */
[----:B------:R-:W-:Y:S05]  /*9690*/  @!P3 BRA `(.L_x_111) ;  /* 0x0000000400b0b947 */ /* 0x000fea0003800000 */
[----:B------:R-:W-:-:S07]  /*96a0*/  IMAD.SHL.U32 R6, R6, 0x2, RZ ;  /* 0x0000000206067824 */ /* 0x000fce00078e00ff */
.L_x_122:
[----:B------:R-:W-:Y:S04]  /*96b0*/  BSSY B2, `(.L_x_112) ;  /* 0x0000032000027945 */ /* 0x000fe80003800000 */
        /* <DEDUP_REMOVED lines=8> */
.L_x_141:
[----:B------:R-:W-:Y:S01]  /*9740*/  UPRMT UR4, UR19, 0x9910, URZ ;  /* 0x0000991013047896 */ /* 0x000fe2000800003f */
[----:B-1----:R-:W-:-:S03]  /*9750*/  @P2 IMAD.MOV.U32 R8, RZ, RZ, 0x1800 ;  /* 0x00001800ff082424 */ /* 0x002fc600078e00ff */
[----:B------:R-:W-:Y:S01]  /*9760*/  UISETP.NE.AND UP0, UPT, UR4, 0x2, UPT ;  /* 0x000000020400788c */ /* 0x000fe2000bf05270 */
[----:B------:R1:W-:Y:S05]  /*9770*/  @P2 SYNCS.ARRIVE.TRANS64 RZ, [R7+URZ+0xca00], R8 ;  /* 0x00ca000807ff29a7 */ /* 0x0003ea000800003f */
[----:B------:R-:W-:-:S13]  /*9780*/  PLOP3.LUT P3, PT, PT, PT, UP0, 0x80, 0x0 ;  /* 0x000000000000781c */ /* 0x000fda0003f6f008 */
[----:B-1----:R-:W-:Y:S05]  /*9790*/  @P3 BRA `(.L_x_115) ;  /* 0x0000000000043947 */ /* 0x002fea0003800000 */
[----:B------:R-:W-:Y:S01]  /*97a0*/  BPT.TRAP 0x1 ;  /* 0x000000040000795c */ /* 0x000fe20000300000 */
.L_x_115:
[----:B------:R-:W-:Y:S05]  /*97b0*/  @P0 BRA `(.L_x_116) ;  /* 0x0000000000040947 */ /* 0x000fea0003800000 */
[----:B------:R-:W-:Y:S01]  /*97c0*/  BPT.TRAP 0x1 ;  /* 0x000000040000795c */ /* 0x000fe20000300000 */
.L_x_116:
        /* <DEDUP_REMOVED lines=9> */
[----:B------:R-:W-:Y:S01]  /*9860*/  R2UR UR13, R2 ;  /* 0x00000000020d72ca */ /* 0x000fe200000e0000 */
[----:B------:R-:W-:Y:S01]  /*9870*/  UMOV UR7, 0x10000000 ;  /* 0x1000000000077882 */ /* 0x000fe20000000000 */
[----:B------:R-:W-:Y:S01]  /*9880*/  UMOV UR18, 0x10 ;  /* 0x0000001000127882 */ /* 0x000fe20000000000 */
[----:B------:R-:W-:-:S02]  /*9890*/  VIADD R0, R0, 0x1 ;  /* 0x0000000100007836 */ /* 0x000fc40000000000 */
[----:B------:R-:W-:Y:S02]  /*98a0*/  UIADD3 UR9, UR9, 0xca00, URZ ;  /* 0x0000ca0009097890 */ /* 0x000fe4000fffe03f */
[----:B------:R-:W-:Y:S01]  /*98b0*/  USHF.L.U32 UR11, UR11, 0x6, URZ ;  /* 0x000000060b0b7899 */ /* 0x000fe2000800063f */
        /* <DEDUP_REMOVED lines=17> */
.L_x_113:
[----:B------:R-:W-:Y:S05]  /*99d0*/  BSYNC B2 ;  /* 0x0000000000027941 */ /* 0x000fea0003800000 */
.L_x_112:
[----:B------:R-:W-:Y:S01]  /*99e0*/  ISETP.LT.OR P3, PT, R6, 0x4, !P6 ;  /* 0x000000040600780c */ /* 0x000fe20007761670 */
[----:B------:R-:W-:-:S12]  /*99f0*/  BSSY B2, `(.L_x_117) ;  /* 0x0000033000027945 */ /* 0x000fd80003800000 */
[----:B------:R-:W-:Y:S05]  /*9a00*/  @P3 BRA `(.L_x_118) ;  /* 0x0000000000c43947 */ /* 0x000fea0003800000 */
[----:B-1----:R-:W1:Y:S01]  /*9a10*/  S2R R8, SR_CgaCtaId ;  /* 0x0000000000087919 */ /* 0x002e620000008800 */
[----:B------:R-:W-:-:S04]  /*9a20*/  MOV R5, 0x400 ;  /* 0x0000040000057802 */ /* 0x000fc80000000f00 */
[----:B-1----:R-:W-:Y:S02]  /*9a30*/  LEA R5, R8, R5, 0x18 ;  /* 0x0000000508057211 */ /* 0x002fe400078ec0ff */
[----:B------:R-:W-:Y:S02]  /*9a40*/  SHF.L.U32 R8, R4, 0x1f, RZ ;  /* 0x0000001f04087819 */ /* 0x000fe400000006ff */
[----:B------:R-:W-:-:S04]  /*9a50*/  LEA R7, R0, R5, 0x3 ;  /* 0x0000000500077211 */ /* 0x000fc800078e18ff */
[----:B------:R-:W1:Y:S02]  /*9a60*/  SYNCS.PHASECHK.TRANS64.TRYWAIT P3, [R7+URZ+0xca28], R8 ;  /* 0x00ca2808070075a7 */ /* 0x000e64000806017f */
[----:B-1----:R-:W-:Y:S05]  /*9a70*/  @!P3 BRA `(.L_x_119) ;  /* 0x00000008007cb947 */ /* 0x002fea0003800000 */
.L_x_142:
[----:B------:R-:W-:Y:S01]  /*9a80*/  UPRMT UR4, UR19, 0x9910, URZ ;  /* 0x0000991013047896 */ /* 0x000fe2000800003f */
[----:B-1----:R-:W-:-:S03]  /*9a90*/  @P1 IMAD.MOV.U32 R8, RZ, RZ, 0x1800 ;  /* 0x00001800ff081424 */ /* 0x002fc600078e00ff */
[----:B------:R-:W-:Y:S01]  /*9aa0*/  UISETP.NE.AND UP0, UPT, UR4, 0x2, UPT ;  /* 0x000000020400788c */ /* 0x000fe2000bf05270 */
[----:B------:R1:W-:Y:S05]  /*9ab0*/  @P1 SYNCS.ARRIVE.TRANS64 RZ, [R7+URZ+0xca00], R8 ;  /* 0x00ca000807ff19a7 */ /* 0x0003ea000800003f */
[----:B------:R-:W-:-:S13]  /*9ac0*/  PLOP3.LUT P3, PT, PT, PT, UP0, 0x80, 0x0 ;  /* 0x000000000000781c */ /* 0x000fda0003f6f008 */
[----:B-1----:R-:W-:Y:S05]  /*9ad0*/  @P3 BRA `(.L_x_120) ;  /* 0x0000000000043947 */ /* 0x002fea0003800000 */
[----:B------:R-:W-:Y:S01]  /*9ae0*/  BPT.TRAP 0x1 ;  /* 0x000000040000795c */ /* 0x000fe20000300000 */
.L_x_120:
[----:B------:R-:W-:Y:S05]  /*9af0*/  @P0 BRA `(.L_x_121) ;  /* 0x0000000000040947 */ /* 0x000fea0003800000 */
[----:B------:R-:W-:Y:S01]  /*9b00*/  BPT.TRAP 0x1 ;  /* 0x000000040000795c */ /* 0x000fe20000300000 */
.L_x_121:
        /* <DEDUP_REMOVED lines=13> */
[----:B------:R-:W-:Y:S01]  /*9be0*/  UIADD3 UR9, UR9, 0xca00, URZ ;  /* 0x0000ca0009097890 */ /* 0x000fe2000fffe03f */
[----:B------:R-:W-:Y:S01]  /*9bf0*/  VIADD R9, R9, 0x1 ;  /* 0x0000000109097836 */ /* 0x000fe20000000000 */
        /* <DEDUP_REMOVED lines=18> */
.L_x_118:
[----:B------:R-:W-:Y:S05]  /*9d20*/  BSYNC B2 ;  /* 0x0000000000027941 */ /* 0x000fea0003800000 */
.L_x_117:
[C---:B------:R-:W-:Y:S01]  /*9d30*/  ISETP.GT.AND P3, PT, R6.reuse, 0x4, PT ;  /* 0x000000040600780c */ /* 0x040fe20003f64270 */
[----:B------:R-:W-:-:S12]  /*9d40*/  VIADD R6, R6, 0xfffffffe ;  /* 0xfffffffe06067836 */ /* 0x000fd80000000000 */
[----:B------:R-:W-:Y:S05]  /*9d50*/  @P3 BRA `(.L_x_122) ;  /* 0xfffffff800543947 */ /* 0x000fea000383ffff */
.L_x_111:
[----:B------:R-:W-:Y:S05]  /*9d60*/  BSYNC B1 ;  /* 0x0000000000017941 */ /* 0x000fea0003800000 */
.L_x_110:
[----:B------:R-:W-:Y:S01]  /*9d70*/  IADD3 R17, R17, UR20, RZ ;  /* 0x0000001411117c10 */ /* 0x000fe2000fffe0ff */
[----:B------:R-:W-:Y:S01]  /*9d80*/  ULDC UR4, c[0x0][0xa00] ;  /* 0x0002800000047ab9 */ /* 0x000fe20000000800 */
[----:B-1----:R-:W-:Y:S02]  /*9d90*/  PRMT R5, RZ, 0x7610, R5 ;  /* 0x00007610ff057816 */ /* 0x002fe40000000005 */
[----:B------:R-:W-:-:S13]  /*9da0*/  ISETP.GE.AND P3, PT, R17, UR4, PT ;  /* 0x0000000411007c0c */ /* 0x000fda000bf66270 */
[----:B------:R-:W-:Y:S05]  /*9db0*/  @!P3 BRA `(.L_x_123) ;  /* 0xffffffec00ccb947 */ /* 0x000fea000383ffff */
[----:B------:R-:W-:Y:S05]  /*9dc0*/  BSYNC B0 ;  /* 0x0000000000007941 */ /* 0x000fea0003800000 */
.L_x_95:
[----:B------:R-:W-:Y:S05]  /*9dd0*/  EXIT ;  /* 0x000000000000794d */ /* 0x000fea0003800000 */
.L_x_17:
[----:B-1----:R-:W-:-:S04]  /*9de0*/  IMAD.U32 R4, RZ, RZ, UR4 ;  /* 0x00000004ff047e24 */ /* 0x002fc8000f8e00ff */
[----:B------:R1:W2:Y:S03]  /*9df0*/  SYNCS.PHASECHK.TRANS64.TRYWAIT P1, [R4+URZ+0xca50], R3 ;  /* 0x00ca5003040075a7 */ /* 0x0002a6000802017f */
[----:B--2---:R-:W-:Y:S05]  /*9e00*/  @!P1 NANOSLEEP.SYNCS 0x989680 ;  /* 0x009896800000995d */ /* 0x004fea0003900000 */
[----:B------:R-:W2:Y:S02]  /*9e10*/  @!P1 SYNCS.PHASECHK.TRANS64 P1, [R4+URZ+0xca50], R3 ;  /* 0x00ca5003040095a7 */ /* 0x000ea4000802007f */
[----:B--2---:R-:W-:Y:S05]  /*9e20*/  @!P1 BRA `(.L_x_17) ;  /* 0xfffffffc00ec9947 */ /* 0x004fea000383ffff */
[----:B------:R-:W-:Y:S05]  /*9e30*/  BRA `(.L_x_124) ;  /* 0xffffff7400687947 */ /* 0x000fea000383ffff */
.L_x_19:
[----:B-1----:R-:W-:-:S04]  /*9e40*/  IMAD.U32 R6, RZ, RZ, UR18 ;  /* 0x00000012ff067e24 */ /* 0x002fc8000f8e00ff */
[----:B------:R1:W2:Y:S03]  /*9e50*/  SYNCS.PHASECHK.TRANS64.TRYWAIT P1, [R6+URZ+0xca00], R3 ;  /* 0x00ca0003060075a7 */ /* 0x0002a6000802017f */
[----:B--2---:R-:W-:Y:S05]  /*9e60*/  @!P1 NANOSLEEP.SYNCS 0x989680 ;  /* 0x009896800000995d */ /* 0x004fea0003900000 */
[----:B------:R-:W2:Y:S02]  /*9e70*/  @!P1 SYNCS.PHASECHK.TRANS64 P1, [R6+URZ+0xca00], R3 ;  /* 0x00ca0003060095a7 */ /* 0x000ea4000802007f */
[----:B--2---:R-:W-:Y:S05]  /*9e80*/  @!P1 BRA `(.L_x_19) ;  /* 0xfffffffc00ec9947 */ /* 0x004fea000383ffff */
[----:B------:R-:W-:Y:S05]  /*9e90*/  BRA `(.L_x_125) ;  /* 0xffffff74007c7947 */ /* 0x000fea000383ffff */
.L_x_20:
[----:B-1----:R-:W-:-:S04]  /*9ea0*/  IMAD.U32 R3, RZ, RZ, UR16 ;  /* 0x00000010ff037e24 */ /* 0x002fc8000f8e00ff */
[----:B------:R1:W2:Y:S03]  /*9eb0*/  SYNCS.PHASECHK.TRANS64.TRYWAIT P1, [R3+URZ+-0x8], R4 ;  /* 0xfffff804030075a7 */ /* 0x0002a6000802017f */
[----:B--2---:R-:W-:Y:S05]  /*9ec0*/  @!P1 NANOSLEEP.SYNCS 0x989680 ;  /* 0x009896800000995d */ /* 0x004fea0003900000 */
[----:B------:R-:W2:Y:S02]  /*9ed0*/  @!P1 SYNCS.PHASECHK.TRANS64 P1, [R3+URZ+-0x8], R4 ;  /* 0xfffff804030095a7 */ /* 0x000ea4000802007f */
[----:B--2---:R-:W-:Y:S05]  /*9ee0*/  @!P1 BRA `(.L_x_20) ;  /* 0xfffffffc00ec9947 */ /* 0x004fea000383ffff */
[----:B------:R-:W-:Y:S05]  /*9ef0*/  BRA `(.L_x_126) ;  /* 0xffffff74006c7947 */ /* 0x000fea000383ffff */
.L_x_22:
[----:B-1----:R-:W-:-:S04]  /*9f00*/  IMAD.U32 R8, RZ, RZ, UR6 ;  /* 0x00000006ff087e24 */ /* 0x002fc8000f8e00ff */
[----:B------:R1:W2:Y:S03]  /*9f10*/  SYNCS.PHASECHK.TRANS64.TRYWAIT P1, [R8+URZ+0xca00], R7 ;  /* 0x00ca0007080075a7 */ /* 0x0002a6000802017f */
[----:B--2---:R-:W-:Y:S05]  /*9f20*/  @!P1 NANOSLEEP.SYNCS 0x989680 ;  /* 0x009896800000995d */ /* 0x004fea0003900000 */
[----:B------:R-:W2:Y:S02]  /*9f30*/  @!P1 SYNCS.PHASECHK.TRANS64 P1, [R8+URZ+0xca00], R7 ;  /* 0x00ca0007080095a7 */ /* 0x000ea4000802007f */
[----:B--2---:R-:W-:Y:S05]  /*9f40*/  @!P1 BRA `(.L_x_22) ;  /* 0xfffffffc00ec9947 */ /* 0x004fea000383ffff */
[----:B------:R-:W-:Y:S05]  /*9f50*/  BRA `(.L_x_127) ;  /* 0xffffff8800d47947 */ /* 0x000fea000383ffff */
.L_x_27:
[----:B-1----:R-:W-:-:S04]  /*9f60*/  MOV R13, UR6 ;  /* 0x00000006000d7c02 */ /* 0x002fc80008000f00 */
[----:B------:R1:W2:Y:S03]  /*9f70*/  SYNCS.PHASECHK.TRANS64.TRYWAIT P2, [R13+URZ+0xca00], R0 ;  /* 0x00ca00000d0075a7 */ /* 0x0002a6000804017f */
[----:B--2---:R-:W-:Y:S05]  /*9f80*/  @!P2 NANOSLEEP.SYNCS 0x989680 ;  /* 0x009896800000a95d */ /* 0x004fea0003900000 */
[----:B------:R-:W2:Y:S02]  /*9f90*/  @!P2 SYNCS.PHASECHK.TRANS64 P2, [R13+URZ+0xca00], R0 ;  /* 0x00ca00000d00a5a7 */ /* 0x000ea4000804007f */
[----:B--2---:R-:W-:Y:S05]  /*9fa0*/  @!P2 BRA `(.L_x_27) ;  /* 0xfffffffc00eca947 */ /* 0x004fea000383ffff */
[----:B------:R-:W-:Y:S05]  /*9fb0*/  BRA `(.L_x_128) ;  /* 0xffffff9000487947 */ /* 0x000fea000383ffff */
.L_x_31:
[----:B-1----:R-:W-:-:S04]  /*9fc0*/  IMAD.U32 R0, RZ, RZ, UR6 ;  /* 0x00000006ff007e24 */ /* 0x002fc8000f8e00ff */
[----:B------:R1:W2:Y:S03]  /*9fd0*/  SYNCS.PHASECHK.TRANS64.TRYWAIT P2, [R0+URZ+0xca00], R31 ;  /* 0x00ca001f000075a7 */ /* 0x0002a6000804017f */
[----:B--2---:R-:W-:Y:S05]  /*9fe0*/  @!P2 NANOSLEEP.SYNCS 0x989680 ;  /* 0x009896800000a95d */ /* 0x004fea0003900000 */
[----:B------:R-:W2:Y:S02]  /*9ff0*/  @!P2 SYNCS.PHASECHK.TRANS64 P2, [R0+URZ+0xca00], R31 ;  /* 0x00ca001f0000a5a7 */ /* 0x000ea4000804007f */
[----:B--2---:R-:W-:Y:S05]  /*a000*/  @!P2 BRA `(.L_x_31) ;  /* 0xfffffffc00eca947 */ /* 0x004fea000383ffff */
[----:B------:R-:W-:Y:S05]  /*a010*/  BRA `(.L_x_30) ;  /* 0xffffffa4002c7947 */ /* 0x000fea000383ffff */
.L_x_39:
[----:B-1----:R-:W-:-:S04]  /*a020*/  IMAD.U32 R11, RZ, RZ, UR6 ;  /* 0x00000006ff0b7e24 */ /* 0x002fc8000f8e00ff */
[----:B------:R1:W2:Y:S03]  /*a030*/  SYNCS.PHASECHK.TRANS64.TRYWAIT P2, [R11+URZ+0xca00], R4 ;  /* 0x00ca00040b0075a7 */ /* 0x0002a6000804017f */
[----:B--2---:R-:W-:Y:S05]  /*a040*/  @!P2 NANOSLEEP.SYNCS 0x989680 ;  /* 0x009896800000a95d */ /* 0x004fea0003900000 */
[----:B------:R-:W2:Y:S02]  /*a050*/  @!P2 SYNCS.PHASECHK.TRANS64 P2, [R11+URZ+0xca00], R4 ;  /* 0x00ca00040b00a5a7 */ /* 0x000ea4000804007f */
[----:B--2---:R-:W-:Y:S05]  /*a060*/  @!P2 BRA `(.L_x_39) ;  /* 0xfffffffc00eca947 */ /* 0x004fea000383ffff */
[----:B------:R-:W-:Y:S05]  /*a070*/  BRA `(.L_x_129) ;  /* 0xffffffa800e07947 */ /* 0x000fea000383ffff */
.L_x_43:
[----:B-1----:R-:W-:-:S04]  /*a080*/  IMAD.U32 R9, RZ, RZ, UR6 ;  /* 0x00000006ff097e24 */ /* 0x002fc8000f8e00ff */
[----:B------:R1:W2:Y:S03]  /*a090*/  SYNCS.PHASECHK.TRANS64.TRYWAIT P2, [R9+URZ+0xca00], R34 ;  /* 0x00ca0022090075a7 */ /* 0x0002a6000804017f */
[----:B--2---:R-:W-:Y:S05]  /*a0a0*/  @!P2 NANOSLEEP.SYNCS 0x989680 ;  /* 0x009896800000a95d */ /* 0x004fea0003900000 */
[----:B------:R-:W2:Y:S02]  /*a0b0*/  @!P2 SYNCS.PHASECHK.TRANS64 P2, [R9+URZ+0xca00], R34 ;  /* 0x00ca00220900a5a7 */ /* 0x000ea4000804007f */
[----:B--2---:R-:W-:Y:S05]  /*a0c0*/  @!P2 BRA `(.L_x_43) ;  /* 0xfffffffc00eca947 */ /* 0x004fea000383ffff */
[----:B------:R-:W-:Y:S05]  /*a0d0*/  BRA `(.L_x_42) ;  /* 0xffffffc400087947 */ /* 0x000fea000383ffff */
.L_x_63:
[----:B-1----:R-:W-:-:S04]  /*a0e0*/  IMAD.U32 R3, RZ, RZ, UR16 ;  /* 0x00000010ff037e24 */ /* 0x002fc8000f8e00ff */
[----:B------:R1:W2:Y:S03]  /*a0f0*/  SYNCS.PHASECHK.TRANS64.TRYWAIT P1, [R3+URZ+0x8], R0 ;  /* 0x00000800030075a7 */ /* 0x0002a6000802017f */
[----:B--2---:R-:W-:Y:S05]  /*a100*/  @!P1 NANOSLEEP.SYNCS 0x989680 ;  /* 0x009896800000995d */ /* 0x004fea0003900000 */
[----:B------:R-:W2:Y:S02]  /*a110*/  @!P1 SYNCS.PHASECHK.TRANS64 P1, [R3+URZ+0x8], R0 ;  /* 0x00000800030095a7 */ /* 0x000ea4000802007f */
[----:B--2---:R-:W-:Y:S05]  /*a120*/  @!P1 BRA `(.L_x_63) ;  /* 0xfffffffc00ec9947 */ /* 0x004fea000383ffff */
[----:B------:R-:W-:Y:S05]  /*a130*/  BRA `(.L_x_130) ;  /* 0xffffffd000587947 */ /* 0x000fea000383ffff */
.L_x_80:
[----:B------:R-:W-:Y:S01]  /*a140*/  BSSY B1, `(.L_x_131) ;  /* 0x0000006000017945 */ /* 0x000fe20003800000 */
[----:B------:R-:W-:-:S07]  /*a150*/  MOV R15, 0xffffffff ;  /* 0xffffffff000f7802 */ /* 0x000fce0000000f00 */
[----:B------:R-:W-:Y:S05]  /*a160*/  WARPSYNC.COLLECTIVE R15, `(.L_x_132) ;  /* 0x000000000f0c7348 */ /* 0x000fea0003c00000 */
[----:B------:R-:W-:Y:S02]  /*a170*/  ELECT P6, UR62, PT ;  /* 0x00000000003e782f */ /* 0x000fe400038c0000 */
[----:B------:R-:W-:Y:S01]  /*a180*/  MOV R14, UR62 ;  /* 0x0000003e000e7c02 */ /* 0x000fe20008000f00 */
[----:B------:R-:W-:Y:S10]  /*a190*/  ENDCOLLECTIVE ;  /* 0x000000000000791b */ /* 0x000ff40003800000 */
.L_x_132:
[----:B------:R-:W-:Y:S05]  /*a1a0*/  BSYNC B1 ;  /* 0x0000000000017941 */ /* 0x000fea0003800000 */
.L_x_131:
[----:B------:R-:W-:Y:S05]  /*a1b0*/  BRA `(.L_x_133) ;  /* 0xffffffe000b47947 */ /* 0x000fea000383ffff */
.L_x_83:
[----:B-1----:R1:W2:Y:S02]  /*a1c0*/  SYNCS.PHASECHK.TRANS64.TRYWAIT P2, [R7+URZ+0xca60], R6 ;  /* 0x00ca6006070075a7 */ /* 0x0022a4000804017f */
[----:B--2---:R-:W-:Y:S05]  /*a1d0*/  @!P2 NANOSLEEP.SYNCS 0x989680 ;  /* 0x009896800000a95d */ /* 0x004fea0003900000 */
[----:B------:R-:W2:Y:S02]  /*a1e0*/  @!P2 SYNCS.PHASECHK.TRANS64 P2, [R7+URZ+0xca60], R6 ;  /* 0x00ca60060700a5a7 */ /* 0x000ea4000804007f */
[----:B--2---:R-:W-:Y:S05]  /*a1f0*/  @!P2 BRA `(.L_x_83) ;  /* 0xfffffffc00f0a947 */ /* 0x004fea000383ffff */
[----:B------:R-:W-:Y:S05]  /*a200*/  BRA `(.L_x_134) ;  /* 0xffffffe000d47947 */ /* 0x000fea000383ffff */
.L_x_88:
[----:B-1----:R1:W2:Y:S02]  /*a210*/  SYNCS.PHASECHK.TRANS64.TRYWAIT P2, [R7+URZ+0xcab0], R4 ;  /* 0x00cab004070075a7 */ /* 0x0022a4000804017f */
[----:B--2---:R-:W-:Y:S05]  /*a220*/  @!P2 NANOSLEEP.SYNCS 0x989680 ;  /* 0x009896800000a95d */ /* 0x004fea0003900000 */
[----:B------:R-:W2:Y:S02]  /*a230*/  @!P2 SYNCS.PHASECHK.TRANS64 P2, [R7+URZ+0xcab0], R4 ;  /* 0x00cab0040700a5a7 */ /* 0x000ea4000804007f */
[----:B--2---:R-:W-:Y:S05]  /*a240*/  @!P2 BRA `(.L_x_88) ;  /* 0xfffffffc00f0a947 */ /* 0x004fea000383ffff */
[----:B------:R-:W-:Y:S05]  /*a250*/  BRA `(.L_x_87) ;  /* 0xffffffe4008c7947 */ /* 0x000fea000383ffff */
.L_x_91:
[----:B-1----:R1:W2:Y:S02]  /*a260*/  SYNCS.PHASECHK.TRANS64.TRYWAIT P2, [R4+URZ+0xca60], R9 ;  /* 0x00ca6009040075a7 */ /* 0x0022a4000804017f */
[----:B--2---:R-:W-:Y:S05]  /*a270*/  @!P2 NANOSLEEP.SYNCS 0x989680 ;  /* 0x009896800000a95d */ /* 0x004fea0003900000 */
[----:B------:R-:W2:Y:S02]  /*a280*/  @!P2 SYNCS.PHASECHK.TRANS64 P2, [R4+URZ+0xca60], R9 ;  /* 0x00ca60090400a5a7 */ /* 0x000ea4000804007f */
[----:B--2---:R-:W-:Y:S05]  /*a290*/  @!P2 BRA `(.L_x_91) ;  /* 0xfffffffc00f0a947 */ /* 0x004fea000383ffff */
[----:B------:R-:W-:Y:S05]  /*a2a0*/  BRA `(.L_x_135) ;  /* 0xffffffe400a07947 */ /* 0x000fea000383ffff */
.L_x_96:
[----:B------:R-:W-:Y:S01]  /*a2b0*/  BSSY B1, `(.L_x_136) ;  /* 0x0000006000017945 */ /* 0x000fe20003800000 */
[----:B------:R-:W-:-:S07]  /*a2c0*/  IMAD.MOV.U32 R15, RZ, RZ, -0x1 ;  /* 0xffffffffff0f7424 */ /* 0x000fce00078e00ff */
[----:B------:R-:W-:Y:S05]  /*a2d0*/  WARPSYNC.COLLECTIVE R15, `(.L_x_137) ;  /* 0x000000000f0c7348 */ /* 0x000fea0003c00000 */
[----:B------:R-:W-:Y:S02]  /*a2e0*/  ELECT P6, UR62, PT ;  /* 0x00000000003e782f */ /* 0x000fe400038c0000 */
[----:B------:R-:W-:Y:S01]  /*a2f0*/  MOV R14, UR62 ;  /* 0x0000003e000e7c02 */ /* 0x000fe20008000f00 */
[----:B------:R-:W-:Y:S10]  /*a300*/  ENDCOLLECTIVE ;  /* 0x000000000000791b */ /* 0x000ff40003800000 */
.L_x_137:
[----:B------:R-:W-:Y:S05]  /*a310*/  BSYNC B1 ;  /* 0x0000000000017941 */ /* 0x000fea0003800000 */
.L_x_136:
[----:B------:R-:W-:Y:S05]  /*a320*/  BRA `(.L_x_138) ;  /* 0xffffffec00087947 */ /* 0x000fea000383ffff */
.L_x_99:
[----:B-1----:R1:W2:Y:S02]  /*a330*/  SYNCS.PHASECHK.TRANS64.TRYWAIT P4, [R8+URZ+0xca28], R7 ;  /* 0x00ca2807080075a7 */ /* 0x0022a4000808017f */
[----:B--2---:R-:W-:Y:S05]  /*a340*/  @!P4 NANOSLEEP.SYNCS 0x989680 ;  /* 0x009896800000c95d */ /* 0x004fea0003900000 */
[----:B------:R-:W2:Y:S02]  /*a350*/  @!P4 SYNCS.PHASECHK.TRANS64 P4, [R8+URZ+0xca28], R7 ;  /* 0x00ca28070800c5a7 */ /* 0x000ea4000808007f */
[----:B--2---:R-:W-:Y:S05]  /*a360*/  @!P4 BRA `(.L_x_99) ;  /* 0xfffffffc00f0c947 */ /* 0x004fea000383ffff */
[----:B------:R-:W-:Y:S05]  /*a370*/  BRA `(.L_x_139) ;  /* 0xffffffec001c7947 */ /* 0x000fea000383ffff */
.L_x_104:
[----:B-1----:R1:W2:Y:S02]  /*a380*/  SYNCS.PHASECHK.TRANS64.TRYWAIT P4, [R5+URZ+0xcab0], R8 ;  /* 0x00cab008050075a7 */ /* 0x0022a4000808017f */
[----:B--2---:R-:W-:Y:S05]  /*a390*/  @!P4 NANOSLEEP.SYNCS 0x989680 ;  /* 0x009896800000c95d */ /* 0x004fea0003900000 */
[----:B------:R-:W2:Y:S02]  /*a3a0*/  @!P4 SYNCS.PHASECHK.TRANS64 P4, [R5+URZ+0xcab0], R8 ;  /* 0x00cab0080500c5a7 */ /* 0x000ea4000808007f */
[----:B--2---:R-:W-:Y:S05]  /*a3b0*/  @!P4 BRA `(.L_x_104) ;  /* 0xfffffffc00f0c947 */ /* 0x004fea000383ffff */
[----:B------:R-:W-:Y:S05]  /*a3c0*/  BRA `(.L_x_103) ;  /* 0xffffffec00d47947 */ /* 0x000fea000383ffff */
.L_x_107:
[----:B-1----:R1:W2:Y:S02]  /*a3d0*/  SYNCS.PHASECHK.TRANS64.TRYWAIT P3, [R7+URZ+0xca28], R8 ;  /* 0x00ca2808070075a7 */ /* 0x0022a4000806017f */
[----:B--2---:R-:W-:Y:S05]  /*a3e0*/  @!P3 NANOSLEEP.SYNCS 0x989680 ;  /* 0x009896800000b95d */ /* 0x004fea0003900000 */
[----:B------:R-:W2:Y:S02]  /*a3f0*/  @!P3 SYNCS.PHASECHK.TRANS64 P3, [R7+URZ+0xca28], R8 ;  /* 0x00ca28080700b5a7 */ /* 0x000ea4000806007f */
[----:B--2---:R-:W-:Y:S05]  /*a400*/  @!P3 BRA `(.L_x_107) ;  /* 0xfffffffc00f0b947 */ /* 0x004fea000383ffff */
[----:B------:R-:W-:Y:S05]  /*a410*/  BRA `(.L_x_140) ;  /* 0xffffffec00ec7947 */ /* 0x000fea000383ffff */
.L_x_114:
[----:B-1----:R1:W2:Y:S02]  /*a420*/  SYNCS.PHASECHK.TRANS64.TRYWAIT P3, [R7+URZ+0xca28], R8 ;  /* 0x00ca2808070075a7 */ /* 0x0022a4000806017f */
[----:B--2---:R-:W-:Y:S05]  /*a430*/  @!P3 NANOSLEEP.SYNCS 0x989680 ;  /* 0x009896800000b95d */ /* 0x004fea0003900000 */
[----:B------:R-:W2:Y:S02]  /*a440*/  @!P3 SYNCS.PHASECHK.TRANS64 P3, [R7+URZ+0xca28], R8 ;  /* 0x00ca28080700b5a7 */ /* 0x000ea4000806007f */
[----:B--2---:R-:W-:Y:S05]  /*a450*/  @!P3 BRA `(.L_x_114) ;  /* 0xfffffffc00f0b947 */ /* 0x004fea000383ffff */
[----:B------:R-:W-:Y:S05]  /*a460*/  BRA `(.L_x_141) ;  /* 0xfffffff000b47947 */ /* 0x000fea000383ffff */
.L_x_119:
[----:B-1----:R1:W2:Y:S02]  /*a470*/  SYNCS.PHASECHK.TRANS64.TRYWAIT P3, [R7+URZ+0xca28], R8 ;  /* 0x00ca2808070075a7 */ /* 0x0022a4000806017f */
[----:B--2---:R-:W-:Y:S05]  /*a480*/  @!P3 NANOSLEEP.SYNCS 0x989680 ;  /* 0x009896800000b95d */ /* 0x004fea0003900000 */
[----:B------:R-:W2:Y:S02]  /*a490*/  @!P3 SYNCS.PHASECHK.TRANS64 P3, [R7+URZ+0xca28], R8 ;  /* 0x00ca28080700b5a7 */ /* 0x000ea4000806007f */
[----:B--2---:R-:W-:Y:S05]  /*a4a0*/  @!P3 BRA `(.L_x_119) ;  /* 0xfffffffc00f0b947 */ /* 0x004fea000383ffff */
[----:B------:R-:W-:Y:S05]  /*a4b0*/  BRA `(.L_x_142) ;  /* 0xfffffff400707947 */ /* 0x000fea000383ffff */
        .weak           $__internal_0_$__cuda_sm20_rcp_rn_f32_slowpath
        .type           $__internal_0_$__cuda_sm20_rcp_rn_f32_slowpath,@function
        .size           $__internal_0_$__cuda_sm20_rcp_rn_f32_slowpath,(.L_x_148 - $__internal_0_$__cuda_sm20_rcp_rn_f32_slowpath)
$__internal_0_$__cuda_sm20_rcp_rn_f32_slowpath:
[----:B------:R-:W-:Y:S01]  /*a4c0*/  IMAD.SHL.U32 R0, R3, 0x2, RZ ;  /* 0x0000000203007824 */ /* 0x000fe200078e00ff */
[----:B------:R-:W-:Y:S04]  /*a4d0*/  BSSY B2, `(.L_x_143) ;  /* 0x0000030000027945 */ /* 0x000fe80003800000 */
[----:B------:R-:W-:-:S04]  /*a4e0*/  SHF.R.U32.HI R21, RZ, 0x18, R0 ;  /* 0x00000018ff157819 */ /* 0x000fc80000011600 */
[----:B------:R-:W-:-:S13]  /*a4f0*/  ISETP.NE.U32.AND P0, PT, R21, RZ, PT ;  /* 0x000000ff1500720c */ /* 0x000fda0003f05070 */
[----:B------:R-:W-:Y:S05]  /*a500*/  @P0 BRA `(.L_x_144) ;  /* 0x0000000000280947 */ /* 0x000fea0003800000 */
[----:B------:R-:W-:-:S05]  /*a510*/  IMAD.SHL.U32 R0, R3, 0x2, RZ ;  /* 0x0000000203007824 */ /* 0x000fca00078e00ff */
[----:B------:R-:W-:-:S13]  /*a520*/  ISETP.NE.AND P0, PT, R0, RZ, PT ;  /* 0x000000ff0000720c */ /* 0x000fda0003f05270 */
[----:B------:R-:W-:Y:S01]  /*a530*/  @P0 FFMA R9, R3, 1.84467440737095516160e+19, RZ ;  /* 0x5f80000003090823 */ /* 0x000fe200000000ff */
[----:B------:R-:W-:Y:S08]  /*a540*/  @!P0 MUFU.RCP R8, R3 ;  /* 0x0000000300088308 */ /* 0x000ff00000001000 */
[----:B------:R-:W1:Y:S02]  /*a550*/  @P0 MUFU.RCP R0, R9 ;  /* 0x0000000900000308 */ /* 0x000e640000001000 */
[----:B-1----:R-:W-:-:S04]  /*a560*/  @P0 FFMA R12, R9, R0, -1 ;  /* 0xbf800000090c0423 */ /* 0x002fc80000000000 */
[----:B------:R-:W-:-:S04]  /*a570*/  @P0 FADD.FTZ R13, -R12, -RZ ;  /* 0x800000ff0c0d0221 */ /* 0x000fc80000010100 */
[----:B------:R-:W-:-:S04]  /*a580*/  @P0 FFMA R0, R0, R13, R0 ;  /* 0x0000000d00000223 */ /* 0x000fc80000000000 */
[----:B------:R-:W-:Y:S01]  /*a590*/  @P0 FFMA R8, R0, 1.84467440737095516160e+19, RZ ;  /* 0x5f80000000080823 */ /* 0x000fe200000000ff */
[----:B------:R-:W-:Y:S06]  /*a5a0*/  BRA `(.L_x_145) ;  /* 0x0000000000887947 */ /* 0x000fec0003800000 */
.L_x_144:
[----:B------:R-:W-:-:S05]  /*a5b0*/  VIADD R24, R21, 0xffffff03 ;  /* 0xffffff0315187836 */ /* 0x000fca0000000000 */
[----:B------:R-:W-:-:S13]  /*a5c0*/  ISETP.GT.U32.AND P0, PT, R24, 0x1, PT ;  /* 0x000000011800780c */ /* 0x000fda0003f04070 */
[----:B------:R-:W-:Y:S05]  /*a5d0*/  @P0 BRA `(.L_x_146) ;  /* 0x0000000000780947 */ /* 0x000fea0003800000 */
[----:B------:R-:W-:Y:S02]  /*a5e0*/  LOP3.LUT R0, R3, 0x7fffff, RZ, 0xc0, !PT ;  /* 0x007fffff03007812 */ /* 0x000fe400078ec0ff */
[----:B------:R-:W-:Y:S02]  /*a5f0*/  MOV R13, 0x3 ;  /* 0x00000003000d7802 */ /* 0x000fe40000000f00 */
[----:B------:R-:W-:Y:S02]  /*a600*/  LOP3.LUT R0, R0, 0x3f800000, RZ, 0xfc, !PT ;  /* 0x3f80000000007812 */ /* 0x000fe400078efcff */
[----:B------:R-:W-:Y:S02]  /*a610*/  SHF.L.U32 R13, R13, R24, RZ ;  /* 0x000000180d0d7219 */ /* 0x000fe400000006ff */
[----:B------:R-:W1:Y:S02]  /*a620*/  MUFU.RCP R9, R0 ;  /* 0x0000000000097308 */ /* 0x000e640000001000 */
[----:B-1----:R-:W-:-:S04]  /*a630*/  FFMA R8, R0, R9, -1 ;  /* 0xbf80000000087423 */ /* 0x002fc80000000009 */
[----:B------:R-:W-:-:S04]  /*a640*/  FADD.FTZ R8, -R8, -RZ ;  /* 0x800000ff08087221 */ /* 0x000fc80000010100 */
[CCC-:B------:R-:W-:Y:S01]  /*a650*/  FFMA.RM R12, R9.reuse, R8.reuse, R9.reuse ;  /* 0x00000008090c7223 */ /* 0x1c0fe20000004009 */
[----:B------:R-:W-:-:S04]  /*a660*/  FFMA.RP R9, R9, R8, R9 ;  /* 0x0000000809097223 */ /* 0x000fc80000008009 */
[C---:B------:R-:W-:Y:S02]  /*a670*/  LOP3.LUT R8, R12.reuse, 0x7fffff, RZ, 0xc0, !PT ;  /* 0x007fffff0c087812 */ /* 0x040fe400078ec0ff */
[----:B------:R-:W-:Y:S02]  /*a680*/  FSETP.NEU.FTZ.AND P0, PT, R12, R9, PT ;  /* 0x000000090c00720b */ /* 0x000fe40003f1d000 */
[----:B------:R-:W-:Y:S02]  /*a690*/  LOP3.LUT R8, R8, 0x800000, RZ, 0xfc, !PT ;  /* 0x0080000008087812 */ /* 0x000fe400078efcff */
[----:B------:R-:W-:Y:S02]  /*a6a0*/  SEL R9, RZ, 0xffffffff, !P0 ;  /* 0xffffffffff097807 */ /* 0x000fe40004000000 */
[----:B------:R-:W-:-:S03]  /*a6b0*/  LOP3.LUT R13, R13, R8, RZ, 0xc0, !PT ;  /* 0x000000080d0d7212 */ /* 0x000fc600078ec0ff */
[----:B------:R-:W-:Y:S01]  /*a6c0*/  IMAD.MOV R9, RZ, RZ, -R9 ;  /* 0x000000ffff097224 */ /* 0x000fe200078e0a09 */
[----:B------:R-:W-:-:S04]  /*a6d0*/  SHF.R.U32.HI R13, RZ, R24, R13 ;  /* 0x00000018ff0d7219 */ /* 0x000fc8000001160d */
[--C-:B------:R-:W-:Y:S01]  /*a6e0*/  LOP3.LUT P1, RZ, R9, R24, R8.reuse, 0xf8, !PT ;  /* 0x0000001809ff7212 */ /* 0x100fe2000782f808 */
[----:B------:R-:W-:Y:S01]  /*a6f0*/  VIADD R9, R21, 0xffffff04 ;  /* 0xffffff0415097836 */ /* 0x000fe20000000000 */
[C---:B------:R-:W-:Y:S02]  /*a700*/  LOP3.LUT P0, RZ, R13.reuse, 0x1, RZ, 0xc0, !PT ;  /* 0x000000010dff7812 */ /* 0x040fe4000780c0ff */
[----:B------:R-:W-:Y:S02]  /*a710*/  LOP3.LUT P2, RZ, R13, 0x2, RZ, 0xc0, !PT ;  /* 0x000000020dff7812 */ /* 0x000fe4000784c0ff */
[----:B------:R-:W-:Y:S02]  /*a720*/  SHF.R.U32.HI R8, RZ, R9, R8 ;  /* 0x00000009ff087219 */ /* 0x000fe40000011608 */
[----:B------:R-:W-:Y:S02]  /*a730*/  PLOP3.LUT P0, PT, P0, P1, P2, 0xe0, 0x0 ;  /* 0x000000000000781c */ /* 0x000fe40000703c20 */
[----:B------:R-:W-:-:S02]  /*a740*/  LOP3.LUT P1, RZ, R3, 0x7fffff, RZ, 0xc0, !PT ;  /* 0x007fffff03ff7812 */ /* 0x000fc4000782c0ff */
[----:B------:R-:W-:-:S05]  /*a750*/  SEL R0, RZ, 0x1, !P0 ;  /* 0x00000001ff007807 */ /* 0x000fca0004000000 */
[----:B------:R-:W-:-:S05]  /*a760*/  IMAD.MOV R0, RZ, RZ, -R0 ;  /* 0x000000ffff007224 */ /* 0x000fca00078e0a00 */
[----:B------:R-:W-:-:S13]  /*a770*/  ISETP.GE.AND P0, PT, R0, RZ, PT ;  /* 0x000000ff0000720c */ /* 0x000fda0003f06270 */
[----:B------:R-:W-:-:S05]  /*a780*/  @!P0 VIADD R8, R8, 0x1 ;  /* 0x0000000108088836 */ /* 0x000fca0000000000 */
[----:B------:R-:W-:-:S04]  /*a790*/  @!P1 SHF.L.U32 R8, R8, 0x1, RZ ;  /* 0x0000000108089819 */ /* 0x000fc800000006ff */
[----:B------:R-:W-:Y:S01]  /*a7a0*/  LOP3.LUT R8, R8, 0x80000000, R3, 0xf8, !PT ;  /* 0x8000000008087812 */ /* 0x000fe200078ef803 */
[----:B------:R-:W-:Y:S06]  /*a7b0*/  BRA `(.L_x_145) ;  /* 0x0000000000047947 */ /* 0x000fec0003800000 */
.L_x_146:
[----:B------:R1:W2:Y:S02]  /*a7c0*/  MUFU.RCP R8, R3 ;  /* 0x0000000300087308 */ /* 0x0002a40000001000 */
.L_x_145:
[----:B------:R-:W-:Y:S05]  /*a7d0*/  BSYNC B2 ;  /* 0x0000000000027941 */ /* 0x000fea0003800000 */
.L_x_143:
[----:B--2---:R-:W-:Y:S02]  /*a7e0*/  IMAD.MOV.U32 R0, RZ, RZ, R8 ;  /* 0x000000ffff007224 */ /* 0x004fe400078e0008 */
[----:B------:R-:W-:Y:S02]  /*a7f0*/  IMAD.MOV.U32 R8, RZ, RZ, R14 ;  /* 0x000000ffff087224 */ /* 0x000fe400078e000e */
[----:B------:R-:W-:-:S04]  /*a800*/  IMAD.MOV.U32 R9, RZ, RZ, 0x0 ;  /* 0x00000000ff097424 */ /* 0x000fc800078e00ff */
[----:B-1----:R-:W-:Y:S05]  /*a810*/  RET.REL.NODEC R8 `(_ZN7cutlass13device_kernelINS_4fmha6kernel28FmhaKernelTmaWarpSpecializedINS1_10collective30FmhaMainloopTmaWarpSpecializedINS_6half_tEffN4cute5tupleIJNS7_1CILi128EEENS9_ILi64EEENS9_ILi48EEEEEENS8_IJiNS9_ILi1EEENS8_IJiiEEEEEESG_SG_NS4_12CausalFusionEJNS2_6OptionILNS2_3TagE0ENS9_ILb1EEEEENSI_ILSJ_2ESK_EEEEENS4_15FmhaFwdEpilogueIS6_fNS8_IJSB_SC_SB_EEEEENS2_23PersistentTileSchedulerEJSL_SM_EEEEEvNT_6ParamsE) ;  /* 0xffffff5408f87950 */ /* 0x002fea0003c3ffff */
.L_x_147:
[----:B------:R-:W-:-:S00]  /*a820*/  BRA `(.L_x_147) ;  /* 0xfffffffc00fc7947 */ /* 0x000fc0000383ffff */
[----:B------:R-:W-:-:S00]  /*a830*/  NOP ;  /* 0x0000000000007918 */ /* 0x000fc00000000000 */
        /* <DEDUP_REMOVED lines=12> */
.L_x_148:


//--------------------- .nv.global.init           --------------------------
	.section	.nv.global.init,"aw",@progbits
.nv.global.init:
	.type		$str$24,@object
	.size		$str$24,($str$25 - $str$24)
$str$24:
        /*0000*/ 	.byte	0x28, 0x61, 0x64, 0x64, 0x72, 0x65, 0x73, 0x73, 0x20, 0x26, 0x20, 0x6d, 0x61, 0x73, 0x6b, 0x29
        /*0010*/ 	.byte	0x20, 0x3d, 0x3d, 0x20, 0x30, 0x00
	.type		$str$25,@object
	.size		$str$25,(__unnamed_1 - $str$25)
$str$25:
        /*0016*/ 	.byte	0x2f, 0x74, 0x6d, 0x70, 0x2f, 0x63, 0x75, 0x74, 0x6c, 0x61, 0x73, 0x73, 0x5f, 0x73, 0x77, 0x65
        /*0026*/ 	.byte	0x65, 0x70, 0x5f, 0x73, 0x72, 0x63, 0x2f, 0x69, 0x6e, 0x63, 0x6c, 0x75, 0x64, 0x65, 0x2f, 0x63
        /*0036*/ 	.byte	0x75, 0x74, 0x65, 0x2f, 0x70, 0x6f, 0x69, 0x6e, 0x74, 0x65, 0x72, 0x5f, 0x66, 0x6c, 0x61, 0x67
        /*0046*/ 	.byte	0x67, 0x65, 0x64, 0x2e, 0x68, 0x70, 0x70, 0x00
	.type		__unnamed_1,@object
	.size		__unnamed_1,(__unnamed_2 - __unnamed_1)
__unnamed_1:
        /*004e*/ 	.byte	0x61, 0x75, 0x74, 0x6f, 0x20, 0x63, 0x75, 0x74, 0x65, 0x3a, 0x3a, 0x61, 0x73, 0x5f, 0x70, 0x6f
        /* <DEDUP_REMOVED lines=27> */
        /*020e*/ 	.byte	0x3e, 0x3e, 0x3e, 0x3e, 0x3e, 0x5d, 0x00
	.type		__unnamed_2,@object
	.size		__unnamed_2,(.L_1 - __unnamed_2)
__unnamed_2:
        /* <DEDUP_REMOVED lines=29> */
.L_1:


//--------------------- .nv.shared._ZN7cutlass13device_kernelINS_4fmha6kernel28FmhaKernelTmaWarpSpecializedINS1_10collective30FmhaMainloopTmaWarpSpecializedINS_6half_tEffN4cute5tupleIJNS7_1CILi128EEENS9_ILi64EEENS9_ILi48EEEEEENS8_IJiNS9_ILi1EEENS8_IJiiEEEEEESG_SG_NS4_12CausalFusionEJNS2_6OptionILNS2_3TagE0ENS9_ILb1EEEEENSI_ILSJ_2ESK_EEEEENS4_15FmhaFwdEpilogueIS6_fNS8_IJSB_SC_SB_EEEEENS2_23PersistentTileSchedulerEJSL_SM_EEEEEvNT_6ParamsE --------------------------
	.section	.nv.shared._ZN7cutlass13device_kernelINS_4fmha6kernel28FmhaKernelTmaWarpSpecializedINS1_10collective30FmhaMainloopTmaWarpSpecializedINS_6half_tEffN4cute5tupleIJNS7_1CILi128EEENS9_ILi64EEENS9_ILi48EEEEEENS8_IJiNS9_ILi1EEENS8_IJiiEEEEEESG_SG_NS4_12CausalFusionEJNS2_6OptionILNS2_3TagE0ENS9_ILb1EEEEENSI_ILSJ_2ESK_EEEEENS4_15FmhaFwdEpilogueIS6_fNS8_IJSB_SC_SB_EEEEENS2_23PersistentTileSchedulerEJSL_SM_EEEEEvNT_6ParamsE,"aw",@nobits
	.sectionflags	@""
	.align	16
	.zero		1024


//--------------------- .nv.shared.reserved.0     --------------------------
	.section	.nv.shared.reserved.0,"aw",@nobits
	.weak		__nv_reservedSMEM_offset_0_alias
	.size		__nv_reservedSMEM_offset_0_alias, 0, 0
	.other		__nv_reservedSMEM_offset_0_alias,@"STO_CUDA_RESERVED_SHARED STV_DEFAULT"
__nv_reservedSMEM_offset_0_alias:
	.zero		0


//--------------------- .nv.global                --------------------------
	.section	.nv.global,"aw",@nobits
.nv.global:
	.type		_ZN39_INTERNAL_c382c277_4_k_cu_fa68569a_33014cute1_E,@object
	.size		_ZN39_INTERNAL_c382c277_4_k_cu_fa68569a_33014cute1_E,(_ZN39_INTERNAL_c382c277_4_k_cu_fa68569a_33014cuda3std3__45__cpo6cbeginE - _ZN39_INTERNAL_c382c277_4_k_cu_fa68569a_33014cute1_E)
_ZN39_INTERNAL_c382c277_4_k_cu_fa68569a_33014cute1_E:
	.zero		1
	.type		_ZN39_INTERNAL_c382c277_4_k_cu_fa68569a_33014cuda3std3__45__cpo6cbeginE,@object
	.size		_ZN39_INTERNAL_c382c277_4_k_cu_fa68569a_33014cuda3std3__45__cpo6cbeginE,(_ZN39_INTERNAL_c382c277_4_k_cu_fa68569a_33014cuda3std3__48in_placeE - _ZN39_INTERNAL_c382c277_4_k_cu_fa68569a_33014cuda3std3__45__cpo6cbeginE)
_ZN39_INTERNAL_c382c277_4_k_cu_fa68569a_33014cuda3std3__45__cpo6cbeginE:
	.zero		1
	.type		_ZN39_INTERNAL_c382c277_4_k_cu_fa68569a_33014cuda3std3__48in_placeE,@object
	.size		_ZN39_INTERNAL_c382c277_4_k_cu_fa68569a_33014cuda3std3__48in_placeE,(_ZN39_INTERNAL_c382c277_4_k_cu_fa68569a_33014cuda3std6ranges3__45__cpo9iter_moveE - _ZN39_INTERNAL_c382c277_4_k_cu_fa68569a_33014cuda3std3__48in_placeE)
_ZN39_INTERNAL_c382c277_4_k_cu_fa68569a_33014cuda3std3__48in_placeE:
	.zero		1
	.type		_ZN39_INTERNAL_c382c277_4_k_cu_fa68569a_33014cuda3std6ranges3__45__cpo9iter_moveE,@object
	.size		_ZN39_INTERNAL_c382c277_4_k_cu_fa68569a_33014cuda3std6ranges3__45__cpo9iter_moveE,(_ZN39_INTERNAL_c382c277_4_k_cu_fa68569a_33014cuda3std3__45__cpo5beginE - _ZN39_INTERNAL_c382c277_4_k_cu_fa68569a_33014cuda3std6ranges3__45__cpo9iter_moveE)
_ZN39_INTERNAL_c382c277_4_k_cu_fa68569a_33014cuda3std6ranges3__45__cpo9iter_moveE:
	.zero		1
	.type		_ZN39_INTERNAL_c382c277_4_k_cu_fa68569a_33014cuda3std3__45__cpo5beginE,@object
	.size		_ZN39_INTERNAL_c382c277_4_k_cu_fa68569a_33014cuda3std3__45__cpo5beginE,(_ZN39_INTERNAL_c382c277_4_k_cu_fa68569a_33014cuda3std3__441_GLOBAL__N__c382c277_4_k_cu_fa68569a_33016ignoreE - _ZN39_INTERNAL_c382c277_4_k_cu_fa68569a_33014cuda3std3__45__cpo5beginE)
_ZN39_INTERNAL_c382c277_4_k_cu_fa68569a_33014cuda3std3__45__cpo5beginE:
	.zero		1
	.type		_ZN39_INTERNAL_c382c277_4_k_cu_fa68569a_33014cuda3std3__441_GLOBAL__N__c382c277_4_k_cu_fa68569a_33016ignoreE,@object
	.size		_ZN39_INTERNAL_c382c277_4_k_cu_fa68569a_33014cuda3std3__441_GLOBAL__N__c382c277_4_k_cu_fa68569a_33016ignoreE,(_ZN39_INTERNAL_c382c277_4_k_cu_fa68569a_33014cute7productE - _ZN39_INTERNAL_c382c277_4_k_cu_fa68569a_33014cuda3std3__441_GLOBAL__N__c382c277_4_k_cu_fa68569a_33016ignoreE)
_ZN39_INTERNAL_c382c277_4_k_cu_fa68569a_33014cuda3std3__441_GLOBAL__N__c382c277_4_k_cu_fa68569a_33016ignoreE:
	.zero		1
	.type		_ZN39_INTERNAL_c382c277_4_k_cu_fa68569a_33014cute7productE,@object
	.size		_ZN39_INTERNAL_c382c277_4_k_cu_fa68569a_33014cute7productE,(_ZN39_INTERNAL_c382c277_4_k_cu_fa68569a_33014cuda3std3__45__cpo3endE - _ZN39_INTERNAL_c382c277_4_k_cu_fa68569a_33014cute7productE)
_ZN39_INTERNAL_c382c277_4_k_cu_fa68569a_33014cute7productE:
	.zero		1
	.type		_ZN39_INTERNAL_c382c277_4_k_cu_fa68569a_33014cuda3std3__45__cpo3endE,@object
	.size		_ZN39_INTERNAL_c382c277_4_k_cu_fa68569a_33014cuda3std3__45__cpo3endE,(_ZN39_INTERNAL_c382c277_4_k_cu_fa68569a_33014cuda3std3__419piecewise_constructE - _ZN39_INTERNAL_c382c277_4_k_cu_fa68569a_33014cuda3std3__45__cpo3endE)
_ZN39_INTERNAL_c382c277_4_k_cu_fa68569a_33014cuda3std3__45__cpo3endE:
	.zero		1
	.type		_ZN39_INTERNAL_c382c277_4_k_cu_fa68569a_33014cuda3std3__419piecewise_constructE,@object
	.size		_ZN39_INTERNAL_c382c277_4_k_cu_fa68569a_33014cuda3std3__419piecewise_constructE,(_ZN39_INTERNAL_c382c277_4_k_cu_fa68569a_33014cuda3std3__45__cpo4cendE - _ZN39_INTERNAL_c382c277_4_k_cu_fa68569a_33014cuda3std3__419piecewise_constructE)
_ZN39_INTERNAL_c382c277_4_k_cu_fa68569a_33014cuda3std3__419piecewise_constructE:
	.zero		1
	.type		_ZN39_INTERNAL_c382c277_4_k_cu_fa68569a_33014cuda3std3__45__cpo4cendE,@object
	.size		_ZN39_INTERNAL_c382c277_4_k_cu_fa68569a_33014cuda3std3__45__cpo4cendE,(_ZN39_INTERNAL_c382c277_4_k_cu_fa68569a_33014cuda3std6ranges3__45__cpo4swapE - _ZN39_INTERNAL_c382c277_4_k_cu_fa68569a_33014cuda3std3__45__cpo4cendE)
_ZN39_INTERNAL_c382c277_4_k_cu_fa68569a_33014cuda3std3__45__cpo4cendE:
	.zero		1
	.type		_ZN39_INTERNAL_c382c277_4_k_cu_fa68569a_33014cuda3std6ranges3__45__cpo4swapE,@object
	.size		_ZN39_INTERNAL_c382c277_4_k_cu_fa68569a_33014cuda3std6ranges3__45__cpo4swapE,(.L_9 - _ZN39_INTERNAL_c382c277_4_k_cu_fa68569a_33014cuda3std6ranges3__45__cpo4swapE)
_ZN39_INTERNAL_c382c277_4_k_cu_fa68569a_33014cuda3std6ranges3__45__cpo4swapE:
	.zero		1
.L_9:


//--------------------- .nv.constant0._ZN7cutlass13device_kernelINS_4fmha6kernel28FmhaKernelTmaWarpSpecializedINS1_10collective30FmhaMainloopTmaWarpSpecializedINS_6half_tEffN4cute5tupleIJNS7_1CILi128EEENS9_ILi64EEENS9_ILi48EEEEEENS8_IJiNS9_ILi1EEENS8_IJiiEEEEEESG_SG_NS4_12CausalFusionEJNS2_6OptionILNS2_3TagE0ENS9_ILb1EEEEENSI_ILSJ_2ESK_EEEEENS4_15FmhaFwdEpilogueIS6_fNS8_IJSB_SC_SB_EEEEENS2_23PersistentTileSchedulerEJSL_SM_EEEEEvNT_6ParamsE --------------------------
	.section	.nv.constant0._ZN7cutlass13device_kernelINS_4fmha6kernel28FmhaKernelTmaWarpSpecializedINS1_10collective30FmhaMainloopTmaWarpSpecializedINS_6half_tEffN4cute5tupleIJNS7_1CILi128EEENS9_ILi64EEENS9_ILi48EEEEEENS8_IJiNS9_ILi1EEENS8_IJiiEEEEEESG_SG_NS4_12CausalFusionEJNS2_6OptionILNS2_3TagE0ENS9_ILb1EEEEENSI_ILSJ_2ESK_EEEEENS4_15FmhaFwdEpilogueIS6_fNS8_IJSB_SC_SB_EEEEENS2_23PersistentTileSchedulerEJSL_SM_EEEEEvNT_6ParamsE,"a",@progbits
	.sectionflags	@""
	.align	4
.nv.constant0._ZN7cutlass13device_kernelINS_4fmha6kernel28FmhaKernelTmaWarpSpecializedINS1_10collective30FmhaMainloopTmaWarpSpecializedINS_6half_tEffN4cute5tupleIJNS7_1CILi128EEENS9_ILi64EEENS9_ILi48EEEEEENS8_IJiNS9_ILi1EEENS8_IJiiEEEEEESG_SG_NS4_12CausalFusionEJNS2_6OptionILNS2_3TagE0ENS9_ILb1EEEEENSI_ILSJ_2ESK_EEEEENS4_15FmhaFwdEpilogueIS6_fNS8_IJSB_SC_SB_EEEEENS2_23PersistentTileSchedulerEJSL_SM_EEEEEvNT_6ParamsE:
	.zero		2688


//--------------------- SYMBOLS --------------------------

	.type		.nv.reservedSmem.offset0,@object
	.size		.nv.reservedSmem.offset0,0x4
	.type		__assertfail,@function
